//
// Generated by NVIDIA NVVM Compiler
//
// Compiler Build ID: CL-36424714
// Cuda compilation tools, release 13.0, V13.0.88
// Based on NVVM 20.0.0
//

.version 9.0
.target sm_100
.address_size 64

	// .globl	_Z18unrolledRiemannSumIdXadL_Z11sin_exp_gpuIdET_S1_EEEvS1_S1_iPS1_
.func  (.param .align 16 .b8 func_retval0[16]) __internal_trig_reduction_slowpathd
(
	.param .b64 __internal_trig_reduction_slowpathd_param_0
)
;
.global .align 8 .b8 __cudart_i2opi_d[144] = {8, 93, 141, 31, 177, 95, 251, 107, 234, 146, 82, 138, 247, 57, 7, 61, 123, 241, 229, 235, 199, 186, 39, 117, 45, 234, 95, 158, 102, 63, 70, 79, 183, 9, 203, 39, 207, 126, 54, 109, 31, 109, 10, 90, 139, 17, 47, 239, 15, 152, 5, 222, 255, 151, 248, 31, 59, 40, 249, 189, 139, 95, 132, 156, 244, 57, 83, 131, 57, 214, 145, 57, 65, 126, 95, 180, 38, 112, 156, 233, 132, 68, 187, 46, 245, 53, 130, 232, 62, 167, 41, 177, 28, 235, 29, 254, 28, 146, 209, 9, 234, 46, 73, 6, 224, 210, 77, 66, 58, 110, 36, 183, 97, 197, 187, 222, 171, 99, 81, 254, 65, 144, 67, 60, 153, 149, 98, 219, 192, 221, 52, 245, 209, 87, 39, 252, 41, 21, 68, 78, 110, 131, 249, 162};
.global .align 16 .b8 __cudart_sin_cos_coeffs[128] = {70, 210, 176, 44, 241, 229, 90, 190, 146, 227, 172, 105, 227, 29, 199, 62, 161, 98, 219, 25, 160, 1, 42, 191, 24, 8, 17, 17, 17, 17, 129, 63, 84, 85, 85, 85, 85, 85, 197, 191, 0, 0, 0, 0, 0, 0, 0, 0, 0, 0, 0, 0, 0, 0, 0, 0, 100, 129, 253, 32, 131, 255, 168, 189, 40, 133, 239, 193, 167, 238, 33, 62, 217, 230, 6, 142, 79, 126, 146, 190, 233, 188, 221, 25, 160, 1, 250, 62, 71, 93, 193, 22, 108, 193, 86, 191, 81, 85, 85, 85, 85, 85, 165, 63, 0, 0, 0, 0, 0, 0, 224, 191, 0, 0, 0, 0, 0, 0, 240, 63};

.visible .entry _Z18unrolledRiemannSumIdXadL_Z11sin_exp_gpuIdET_S1_EEEvS1_S1_iPS1_(
	.param .f64 _Z18unrolledRiemannSumIdXadL_Z11sin_exp_gpuIdET_S1_EEEvS1_S1_iPS1__param_0,
	.param .f64 _Z18unrolledRiemannSumIdXadL_Z11sin_exp_gpuIdET_S1_EEEvS1_S1_iPS1__param_1,
	.param .u32 _Z18unrolledRiemannSumIdXadL_Z11sin_exp_gpuIdET_S1_EEEvS1_S1_iPS1__param_2,
	.param .u64 .ptr .align 1 _Z18unrolledRiemannSumIdXadL_Z11sin_exp_gpuIdET_S1_EEEvS1_S1_iPS1__param_3
)
{
	.reg .pred 	%p<18>;
	.reg .b32 	%r<60>;
	.reg .b32 	%f<5>;
	.reg .b64 	%rd<11>;
	.reg .b64 	%fd<132>;

	ld.param.f64 	%fd26, [_Z18unrolledRiemannSumIdXadL_Z11sin_exp_gpuIdET_S1_EEEvS1_S1_iPS1__param_0];
	ld.param.f64 	%fd27, [_Z18unrolledRiemannSumIdXadL_Z11sin_exp_gpuIdET_S1_EEEvS1_S1_iPS1__param_1];
	ld.param.u32 	%r19, [_Z18unrolledRiemannSumIdXadL_Z11sin_exp_gpuIdET_S1_EEEvS1_S1_iPS1__param_2];
	ld.param.u64 	%rd1, [_Z18unrolledRiemannSumIdXadL_Z11sin_exp_gpuIdET_S1_EEEvS1_S1_iPS1__param_3];
	mov.u32 	%r20, %tid.x;
	mov.u32 	%r21, %ctaid.x;
	mov.u32 	%r1, %ntid.x;
	mad.lo.s32 	%r57, %r21, %r1, %r20;
	setp.ge.s32 	%p1, %r57, %r19;
	mov.f64 	%fd125, 0d0000000000000000;
	@%p1 bra 	$L__BB0_19;
	mov.u32 	%r22, %nctaid.x;
	mul.lo.s32 	%r3, %r1, %r22;
	mov.f64 	%fd125, 0d0000000000000000;
	mov.u64 	%rd4, __cudart_sin_cos_coeffs;
$L__BB0_2:
	cvt.rn.f64.s32 	%fd30, %r57;
	fma.rn.f64 	%fd2, %fd27, %fd30, %fd26;
	add.s32 	%r5, %r57, %r3;
	cvt.rn.f64.u32 	%fd31, %r5;
	fma.rn.f64 	%fd3, %fd27, %fd31, %fd26;
	fma.rn.f64 	%fd32, %fd2, 0d3FF71547652B82FE, 0d4338000000000000;
	{
	.reg .b32 %temp; 
	mov.b64 	{%r6, %temp}, %fd32;
	}
	mov.f64 	%fd33, 0dC338000000000000;
	add.rn.f64 	%fd34, %fd32, %fd33;
	fma.rn.f64 	%fd35, %fd34, 0dBFE62E42FEFA39EF, %fd2;
	fma.rn.f64 	%fd36, %fd34, 0dBC7ABC9E3B39803F, %fd35;
	fma.rn.f64 	%fd37, %fd36, 0d3E5ADE1569CE2BDF, 0d3E928AF3FCA213EA;
	fma.rn.f64 	%fd38, %fd37, %fd36, 0d3EC71DEE62401315;
	fma.rn.f64 	%fd39, %fd38, %fd36, 0d3EFA01997C89EB71;
	fma.rn.f64 	%fd40, %fd39, %fd36, 0d3F2A01A014761F65;
	fma.rn.f64 	%fd41, %fd40, %fd36, 0d3F56C16C1852B7AF;
	fma.rn.f64 	%fd42, %fd41, %fd36, 0d3F81111111122322;
	fma.rn.f64 	%fd43, %fd42, %fd36, 0d3FA55555555502A1;
	fma.rn.f64 	%fd44, %fd43, %fd36, 0d3FC5555555555511;
	fma.rn.f64 	%fd45, %fd44, %fd36, 0d3FE000000000000B;
	fma.rn.f64 	%fd46, %fd45, %fd36, 0d3FF0000000000000;
	fma.rn.f64 	%fd47, %fd46, %fd36, 0d3FF0000000000000;
	{
	.reg .b32 %temp; 
	mov.b64 	{%r7, %temp}, %fd47;
	}
	{
	.reg .b32 %temp; 
	mov.b64 	{%temp, %r8}, %fd47;
	}
	shl.b32 	%r23, %r6, 20;
	add.s32 	%r24, %r23, %r8;
	mov.b64 	%fd126, {%r7, %r24};
	{
	.reg .b32 %temp; 
	mov.b64 	{%temp, %r25}, %fd2;
	}
	mov.b32 	%f3, %r25;
	abs.f32 	%f1, %f3;
	setp.lt.f32 	%p2, %f1, 0f4086232B;
	@%p2 bra 	$L__BB0_5;
	setp.lt.f64 	%p3, %fd2, 0d0000000000000000;
	add.f64 	%fd48, %fd2, 0d7FF0000000000000;
	selp.f64 	%fd126, 0d0000000000000000, %fd48, %p3;
	setp.geu.f32 	%p4, %f1, 0f40874800;
	@%p4 bra 	$L__BB0_5;
	shr.u32 	%r26, %r6, 31;
	add.s32 	%r27, %r6, %r26;
	shr.s32 	%r28, %r27, 1;
	shl.b32 	%r29, %r28, 20;
	add.s32 	%r30, %r8, %r29;
	mov.b64 	%fd49, {%r7, %r30};
	sub.s32 	%r31, %r6, %r28;
	shl.b32 	%r32, %r31, 20;
	add.s32 	%r33, %r32, 1072693248;
	mov.b32 	%r34, 0;
	mov.b64 	%fd50, {%r34, %r33};
	mul.f64 	%fd126, %fd50, %fd49;
$L__BB0_5:
	abs.f64 	%fd8, %fd2;
	setp.neu.f64 	%p5, %fd8, 0d7FF0000000000000;
	@%p5 bra 	$L__BB0_7;
	mov.f64 	%fd56, 0d0000000000000000;
	mul.rn.f64 	%fd127, %fd2, %fd56;
	mov.b32 	%r58, 0;
	bra.uni 	$L__BB0_9;
$L__BB0_7:
	mul.f64 	%fd51, %fd2, 0d3FE45F306DC9C883;
	cvt.rni.s32.f64 	%r58, %fd51;
	cvt.rn.f64.s32 	%fd52, %r58;
	fma.rn.f64 	%fd53, %fd52, 0dBFF921FB54442D18, %fd2;
	fma.rn.f64 	%fd54, %fd52, 0dBC91A62633145C00, %fd53;
	fma.rn.f64 	%fd127, %fd52, 0dB97B839A252049C0, %fd54;
	setp.ltu.f64 	%p6, %fd8, 0d41E0000000000000;
	@%p6 bra 	$L__BB0_9;
	{ // callseq 0, 0
	.param .b64 param0;
	st.param.f64 	[param0], %fd2;
	.param .align 16 .b8 retval0[16];
	call.uni (retval0), 
	__internal_trig_reduction_slowpathd, 
	(
	param0
	);
	ld.param.f64 	%fd127, [retval0];
	ld.param.b32 	%r58, [retval0+8];
	} // callseq 0
$L__BB0_9:
	shl.b32 	%r37, %r58, 6;
	cvt.u64.u32 	%rd2, %r37;
	and.b64  	%rd3, %rd2, 64;
	add.s64 	%rd5, %rd4, %rd3;
	mul.rn.f64 	%fd57, %fd127, %fd127;
	and.b32  	%r38, %r58, 1;
	setp.eq.b32 	%p7, %r38, 1;
	selp.f64 	%fd58, 0dBDA8FF8320FD8164, 0d3DE5DB65F9785EBA, %p7;
	ld.global.nc.v2.f64 	{%fd59, %fd60}, [%rd5];
	fma.rn.f64 	%fd61, %fd58, %fd57, %fd59;
	fma.rn.f64 	%fd62, %fd61, %fd57, %fd60;
	ld.global.nc.v2.f64 	{%fd63, %fd64}, [%rd5+16];
	fma.rn.f64 	%fd65, %fd62, %fd57, %fd63;
	fma.rn.f64 	%fd66, %fd65, %fd57, %fd64;
	ld.global.nc.v2.f64 	{%fd67, %fd68}, [%rd5+32];
	fma.rn.f64 	%fd69, %fd66, %fd57, %fd67;
	fma.rn.f64 	%fd70, %fd69, %fd57, %fd68;
	fma.rn.f64 	%fd71, %fd70, %fd127, %fd127;
	fma.rn.f64 	%fd72, %fd70, %fd57, 0d3FF0000000000000;
	selp.f64 	%fd73, %fd72, %fd71, %p7;
	and.b32  	%r39, %r58, 2;
	setp.eq.s32 	%p8, %r39, 0;
	mov.f64 	%fd74, 0d0000000000000000;
	sub.f64 	%fd75, %fd74, %fd73;
	selp.f64 	%fd76, %fd73, %fd75, %p8;
	mul.f64 	%fd77, %fd126, %fd76;
	fma.rn.f64 	%fd125, %fd27, %fd77, %fd125;
	setp.ge.u32 	%p9, %r5, %r19;
	@%p9 bra 	$L__BB0_18;
	fma.rn.f64 	%fd78, %fd3, 0d3FF71547652B82FE, 0d4338000000000000;
	{
	.reg .b32 %temp; 
	mov.b64 	{%r12, %temp}, %fd78;
	}
	mov.f64 	%fd79, 0dC338000000000000;
	add.rn.f64 	%fd80, %fd78, %fd79;
	fma.rn.f64 	%fd81, %fd80, 0dBFE62E42FEFA39EF, %fd3;
	fma.rn.f64 	%fd82, %fd80, 0dBC7ABC9E3B39803F, %fd81;
	fma.rn.f64 	%fd83, %fd82, 0d3E5ADE1569CE2BDF, 0d3E928AF3FCA213EA;
	fma.rn.f64 	%fd84, %fd83, %fd82, 0d3EC71DEE62401315;
	fma.rn.f64 	%fd85, %fd84, %fd82, 0d3EFA01997C89EB71;
	fma.rn.f64 	%fd86, %fd85, %fd82, 0d3F2A01A014761F65;
	fma.rn.f64 	%fd87, %fd86, %fd82, 0d3F56C16C1852B7AF;
	fma.rn.f64 	%fd88, %fd87, %fd82, 0d3F81111111122322;
	fma.rn.f64 	%fd89, %fd88, %fd82, 0d3FA55555555502A1;
	fma.rn.f64 	%fd90, %fd89, %fd82, 0d3FC5555555555511;
	fma.rn.f64 	%fd91, %fd90, %fd82, 0d3FE000000000000B;
	fma.rn.f64 	%fd92, %fd91, %fd82, 0d3FF0000000000000;
	fma.rn.f64 	%fd93, %fd92, %fd82, 0d3FF0000000000000;
	{
	.reg .b32 %temp; 
	mov.b64 	{%r13, %temp}, %fd93;
	}
	{
	.reg .b32 %temp; 
	mov.b64 	{%temp, %r14}, %fd93;
	}
	shl.b32 	%r40, %r12, 20;
	add.s32 	%r41, %r40, %r14;
	mov.b64 	%fd128, {%r13, %r41};
	{
	.reg .b32 %temp; 
	mov.b64 	{%temp, %r42}, %fd3;
	}
	mov.b32 	%f4, %r42;
	abs.f32 	%f2, %f4;
	setp.lt.f32 	%p10, %f2, 0f4086232B;
	@%p10 bra 	$L__BB0_13;
	setp.lt.f64 	%p11, %fd3, 0d0000000000000000;
	add.f64 	%fd94, %fd3, 0d7FF0000000000000;
	selp.f64 	%fd128, 0d0000000000000000, %fd94, %p11;
	setp.geu.f32 	%p12, %f2, 0f40874800;
	@%p12 bra 	$L__BB0_13;
	shr.u32 	%r43, %r12, 31;
	add.s32 	%r44, %r12, %r43;
	shr.s32 	%r45, %r44, 1;
	shl.b32 	%r46, %r45, 20;
	add.s32 	%r47, %r14, %r46;
	mov.b64 	%fd95, {%r13, %r47};
	sub.s32 	%r48, %r12, %r45;
	shl.b32 	%r49, %r48, 20;
	add.s32 	%r50, %r49, 1072693248;
	mov.b32 	%r51, 0;
	mov.b64 	%fd96, {%r51, %r50};
	mul.f64 	%fd128, %fd96, %fd95;
$L__BB0_13:
	abs.f64 	%fd18, %fd3;
	setp.neu.f64 	%p13, %fd18, 0d7FF0000000000000;
	@%p13 bra 	$L__BB0_15;
	mov.f64 	%fd102, 0d0000000000000000;
	mul.rn.f64 	%fd129, %fd3, %fd102;
	mov.b32 	%r59, 0;
	bra.uni 	$L__BB0_17;
$L__BB0_15:
	mul.f64 	%fd97, %fd3, 0d3FE45F306DC9C883;
	cvt.rni.s32.f64 	%r59, %fd97;
	cvt.rn.f64.s32 	%fd98, %r59;
	fma.rn.f64 	%fd99, %fd98, 0dBFF921FB54442D18, %fd3;
	fma.rn.f64 	%fd100, %fd98, 0dBC91A62633145C00, %fd99;
	fma.rn.f64 	%fd129, %fd98, 0dB97B839A252049C0, %fd100;
	setp.ltu.f64 	%p14, %fd18, 0d41E0000000000000;
	@%p14 bra 	$L__BB0_17;
	{ // callseq 1, 0
	.param .b64 param0;
	st.param.f64 	[param0], %fd3;
	.param .align 16 .b8 retval0[16];
	call.uni (retval0), 
	__internal_trig_reduction_slowpathd, 
	(
	param0
	);
	ld.param.f64 	%fd129, [retval0];
	ld.param.b32 	%r59, [retval0+8];
	} // callseq 1
$L__BB0_17:
	shl.b32 	%r54, %r59, 6;
	cvt.u64.u32 	%rd6, %r54;
	and.b64  	%rd7, %rd6, 64;
	add.s64 	%rd9, %rd4, %rd7;
	mul.rn.f64 	%fd103, %fd129, %fd129;
	and.b32  	%r55, %r59, 1;
	setp.eq.b32 	%p15, %r55, 1;
	selp.f64 	%fd104, 0dBDA8FF8320FD8164, 0d3DE5DB65F9785EBA, %p15;
	ld.global.nc.v2.f64 	{%fd105, %fd106}, [%rd9];
	fma.rn.f64 	%fd107, %fd104, %fd103, %fd105;
	fma.rn.f64 	%fd108, %fd107, %fd103, %fd106;
	ld.global.nc.v2.f64 	{%fd109, %fd110}, [%rd9+16];
	fma.rn.f64 	%fd111, %fd108, %fd103, %fd109;
	fma.rn.f64 	%fd112, %fd111, %fd103, %fd110;
	ld.global.nc.v2.f64 	{%fd113, %fd114}, [%rd9+32];
	fma.rn.f64 	%fd115, %fd112, %fd103, %fd113;
	fma.rn.f64 	%fd116, %fd115, %fd103, %fd114;
	fma.rn.f64 	%fd117, %fd116, %fd129, %fd129;
	fma.rn.f64 	%fd118, %fd116, %fd103, 0d3FF0000000000000;
	selp.f64 	%fd119, %fd118, %fd117, %p15;
	and.b32  	%r56, %r59, 2;
	setp.eq.s32 	%p16, %r56, 0;
	mov.f64 	%fd120, 0d0000000000000000;
	sub.f64 	%fd121, %fd120, %fd119;
	selp.f64 	%fd122, %fd119, %fd121, %p16;
	mul.f64 	%fd123, %fd128, %fd122;
	fma.rn.f64 	%fd125, %fd27, %fd123, %fd125;
$L__BB0_18:
	add.s32 	%r57, %r5, %r3;
	setp.lt.s32 	%p17, %r57, %r19;
	@%p17 bra 	$L__BB0_2;
$L__BB0_19:
	cvta.to.global.u64 	%rd10, %rd1;
	atom.global.add.f64 	%fd124, [%rd10], %fd125;
	ret;

}
	// .globl	_Z18unrolledRiemannSumIdXadL_Z10square_gpuIdET_S1_EEEvS1_S1_iPS1_
.visible .entry _Z18unrolledRiemannSumIdXadL_Z10square_gpuIdET_S1_EEEvS1_S1_iPS1_(
	.param .f64 _Z18unrolledRiemannSumIdXadL_Z10square_gpuIdET_S1_EEEvS1_S1_iPS1__param_0,
	.param .f64 _Z18unrolledRiemannSumIdXadL_Z10square_gpuIdET_S1_EEEvS1_S1_iPS1__param_1,
	.param .u32 _Z18unrolledRiemannSumIdXadL_Z10square_gpuIdET_S1_EEEvS1_S1_iPS1__param_2,
	.param .u64 .ptr .align 1 _Z18unrolledRiemannSumIdXadL_Z10square_gpuIdET_S1_EEEvS1_S1_iPS1__param_3
)
{
	.reg .pred 	%p<4>;
	.reg .b32 	%r<12>;
	.reg .b64 	%rd<3>;
	.reg .b64 	%fd<19>;

	ld.param.f64 	%fd4, [_Z18unrolledRiemannSumIdXadL_Z10square_gpuIdET_S1_EEEvS1_S1_iPS1__param_0];
	ld.param.f64 	%fd5, [_Z18unrolledRiemannSumIdXadL_Z10square_gpuIdET_S1_EEEvS1_S1_iPS1__param_1];
	ld.param.u32 	%r6, [_Z18unrolledRiemannSumIdXadL_Z10square_gpuIdET_S1_EEEvS1_S1_iPS1__param_2];
	ld.param.u64 	%rd1, [_Z18unrolledRiemannSumIdXadL_Z10square_gpuIdET_S1_EEEvS1_S1_iPS1__param_3];
	mov.u32 	%r7, %tid.x;
	mov.u32 	%r8, %ctaid.x;
	mov.u32 	%r1, %ntid.x;
	mad.lo.s32 	%r11, %r8, %r1, %r7;
	setp.ge.s32 	%p1, %r11, %r6;
	mov.f64 	%fd18, 0d0000000000000000;
	@%p1 bra 	$L__BB1_3;
	mov.u32 	%r9, %nctaid.x;
	mul.lo.s32 	%r3, %r1, %r9;
	mov.f64 	%fd18, 0d0000000000000000;
$L__BB1_2:
	cvt.rn.f64.s32 	%fd8, %r11;
	fma.rn.f64 	%fd9, %fd5, %fd8, %fd4;
	add.s32 	%r10, %r11, %r3;
	cvt.rn.f64.u32 	%fd10, %r10;
	fma.rn.f64 	%fd11, %fd5, %fd10, %fd4;
	mul.f64 	%fd12, %fd9, %fd9;
	fma.rn.f64 	%fd13, %fd5, %fd12, %fd18;
	setp.lt.u32 	%p2, %r10, %r6;
	mul.f64 	%fd14, %fd11, %fd11;
	fma.rn.f64 	%fd15, %fd5, %fd14, %fd13;
	selp.f64 	%fd18, %fd15, %fd13, %p2;
	add.s32 	%r11, %r10, %r3;
	setp.lt.s32 	%p3, %r11, %r6;
	@%p3 bra 	$L__BB1_2;
$L__BB1_3:
	cvta.to.global.u64 	%rd2, %rd1;
	atom.global.add.f64 	%fd16, [%rd2], %fd18;
	ret;

}
	// .globl	_Z18unrolledRiemannSumIdXadL_Z17logarithm_exp_gpuIdET_S1_EEEvS1_S1_iPS1_
.visible .entry _Z18unrolledRiemannSumIdXadL_Z17logarithm_exp_gpuIdET_S1_EEEvS1_S1_iPS1_(
	.param .f64 _Z18unrolledRiemannSumIdXadL_Z17logarithm_exp_gpuIdET_S1_EEEvS1_S1_iPS1__param_0,
	.param .f64 _Z18unrolledRiemannSumIdXadL_Z17logarithm_exp_gpuIdET_S1_EEEvS1_S1_iPS1__param_1,
	.param .u32 _Z18unrolledRiemannSumIdXadL_Z17logarithm_exp_gpuIdET_S1_EEEvS1_S1_iPS1__param_2,
	.param .u64 .ptr .align 1 _Z18unrolledRiemannSumIdXadL_Z17logarithm_exp_gpuIdET_S1_EEEvS1_S1_iPS1__param_3
)
{
	.reg .pred 	%p<18>;
	.reg .b32 	%r<98>;
	.reg .b32 	%f<5>;
	.reg .b64 	%rd<3>;
	.reg .b64 	%fd<157>;

	ld.param.f64 	%fd35, [_Z18unrolledRiemannSumIdXadL_Z17logarithm_exp_gpuIdET_S1_EEEvS1_S1_iPS1__param_0];
	ld.param.f64 	%fd36, [_Z18unrolledRiemannSumIdXadL_Z17logarithm_exp_gpuIdET_S1_EEEvS1_S1_iPS1__param_1];
	ld.param.u32 	%r33, [_Z18unrolledRiemannSumIdXadL_Z17logarithm_exp_gpuIdET_S1_EEEvS1_S1_iPS1__param_2];
	ld.param.u64 	%rd1, [_Z18unrolledRiemannSumIdXadL_Z17logarithm_exp_gpuIdET_S1_EEEvS1_S1_iPS1__param_3];
	mov.u32 	%r34, %tid.x;
	mov.u32 	%r35, %ctaid.x;
	mov.u32 	%r1, %ntid.x;
	mad.lo.s32 	%r89, %r35, %r1, %r34;
	setp.ge.s32 	%p1, %r89, %r33;
	mov.f64 	%fd146, 0d0000000000000000;
	@%p1 bra 	$L__BB2_25;
	mov.u32 	%r36, %nctaid.x;
	mul.lo.s32 	%r3, %r1, %r36;
	mov.b32 	%r37, 1127219200;
	mov.b32 	%r38, -2147483648;
	mov.b64 	%fd1, {%r38, %r37};
	mov.f64 	%fd146, 0d0000000000000000;
$L__BB2_2:
	cvt.rn.f64.s32 	%fd39, %r89;
	fma.rn.f64 	%fd147, %fd36, %fd39, %fd35;
	add.s32 	%r5, %r89, %r3;
	cvt.rn.f64.u32 	%fd40, %r5;
	fma.rn.f64 	%fd151, %fd36, %fd40, %fd35;
	{
	.reg .b32 %temp; 
	mov.b64 	{%temp, %r90}, %fd147;
	}
	{
	.reg .b32 %temp; 
	mov.b64 	{%r91, %temp}, %fd147;
	}
	setp.gt.s32 	%p2, %r90, 1048575;
	mov.b32 	%r92, -1023;
	@%p2 bra 	$L__BB2_4;
	mul.f64 	%fd147, %fd147, 0d4350000000000000;
	{
	.reg .b32 %temp; 
	mov.b64 	{%temp, %r90}, %fd147;
	}
	{
	.reg .b32 %temp; 
	mov.b64 	{%r91, %temp}, %fd147;
	}
	mov.b32 	%r92, -1077;
$L__BB2_4:
	add.s32 	%r41, %r90, -1;
	setp.gt.u32 	%p3, %r41, 2146435070;
	@%p3 bra 	$L__BB2_8;
	shr.u32 	%r44, %r90, 20;
	add.s32 	%r93, %r92, %r44;
	and.b32  	%r45, %r90, 1048575;
	or.b32  	%r46, %r45, 1072693248;
	mov.b64 	%fd148, {%r91, %r46};
	setp.lt.u32 	%p5, %r46, 1073127583;
	@%p5 bra 	$L__BB2_7;
	{
	.reg .b32 %temp; 
	mov.b64 	{%r47, %temp}, %fd148;
	}
	{
	.reg .b32 %temp; 
	mov.b64 	{%temp, %r48}, %fd148;
	}
	add.s32 	%r49, %r48, -1048576;
	mov.b64 	%fd148, {%r47, %r49};
	add.s32 	%r93, %r93, 1;
$L__BB2_7:
	add.f64 	%fd42, %fd148, 0dBFF0000000000000;
	add.f64 	%fd43, %fd148, 0d3FF0000000000000;
	rcp.approx.ftz.f64 	%fd44, %fd43;
	neg.f64 	%fd45, %fd43;
	fma.rn.f64 	%fd46, %fd45, %fd44, 0d3FF0000000000000;
	fma.rn.f64 	%fd47, %fd46, %fd46, %fd46;
	fma.rn.f64 	%fd48, %fd47, %fd44, %fd44;
	mul.f64 	%fd49, %fd42, %fd48;
	fma.rn.f64 	%fd50, %fd42, %fd48, %fd49;
	mul.f64 	%fd51, %fd50, %fd50;
	fma.rn.f64 	%fd52, %fd51, 0d3EB1380B3AE80F1E, 0d3ED0EE258B7A8B04;
	fma.rn.f64 	%fd53, %fd52, %fd51, 0d3EF3B2669F02676F;
	fma.rn.f64 	%fd54, %fd53, %fd51, 0d3F1745CBA9AB0956;
	fma.rn.f64 	%fd55, %fd54, %fd51, 0d3F3C71C72D1B5154;
	fma.rn.f64 	%fd56, %fd55, %fd51, 0d3F624924923BE72D;
	fma.rn.f64 	%fd57, %fd56, %fd51, 0d3F8999999999A3C4;
	fma.rn.f64 	%fd58, %fd57, %fd51, 0d3FB5555555555554;
	sub.f64 	%fd59, %fd42, %fd50;
	add.f64 	%fd60, %fd59, %fd59;
	neg.f64 	%fd61, %fd50;
	fma.rn.f64 	%fd62, %fd61, %fd42, %fd60;
	mul.f64 	%fd63, %fd48, %fd62;
	mul.f64 	%fd64, %fd51, %fd58;
	fma.rn.f64 	%fd65, %fd64, %fd50, %fd63;
	xor.b32  	%r50, %r93, -2147483648;
	mov.b32 	%r51, 1127219200;
	mov.b64 	%fd66, {%r50, %r51};
	sub.f64 	%fd67, %fd66, %fd1;
	fma.rn.f64 	%fd68, %fd67, 0d3FE62E42FEFA39EF, %fd50;
	fma.rn.f64 	%fd69, %fd67, 0dBFE62E42FEFA39EF, %fd68;
	sub.f64 	%fd70, %fd69, %fd50;
	sub.f64 	%fd71, %fd65, %fd70;
	fma.rn.f64 	%fd72, %fd67, 0d3C7ABC9E3B39803F, %fd71;
	add.f64 	%fd149, %fd68, %fd72;
	bra.uni 	$L__BB2_9;
$L__BB2_8:
	fma.rn.f64 	%fd41, %fd147, 0d7FF0000000000000, 0d7FF0000000000000;
	{
	.reg .b32 %temp; 
	mov.b64 	{%temp, %r42}, %fd147;
	}
	and.b32  	%r43, %r42, 2147483647;
	setp.eq.s32 	%p4, %r43, 0;
	selp.f64 	%fd149, 0dFFF0000000000000, %fd41, %p4;
$L__BB2_9:
	mul.f64 	%fd73, %fd149, 0d3C7777D0FFDA0D24;
	fma.rn.f64 	%fd13, %fd149, 0d3FF71547652B82FE, %fd73;
	fma.rn.f64 	%fd74, %fd13, 0d3FF71547652B82FE, 0d4338000000000000;
	{
	.reg .b32 %temp; 
	mov.b64 	{%r16, %temp}, %fd74;
	}
	mov.f64 	%fd75, 0dC338000000000000;
	add.rn.f64 	%fd76, %fd74, %fd75;
	fma.rn.f64 	%fd77, %fd76, 0dBFE62E42FEFA39EF, %fd13;
	fma.rn.f64 	%fd78, %fd76, 0dBC7ABC9E3B39803F, %fd77;
	fma.rn.f64 	%fd79, %fd78, 0d3E5ADE1569CE2BDF, 0d3E928AF3FCA213EA;
	fma.rn.f64 	%fd80, %fd79, %fd78, 0d3EC71DEE62401315;
	fma.rn.f64 	%fd81, %fd80, %fd78, 0d3EFA01997C89EB71;
	fma.rn.f64 	%fd82, %fd81, %fd78, 0d3F2A01A014761F65;
	fma.rn.f64 	%fd83, %fd82, %fd78, 0d3F56C16C1852B7AF;
	fma.rn.f64 	%fd84, %fd83, %fd78, 0d3F81111111122322;
	fma.rn.f64 	%fd85, %fd84, %fd78, 0d3FA55555555502A1;
	fma.rn.f64 	%fd86, %fd85, %fd78, 0d3FC5555555555511;
	fma.rn.f64 	%fd87, %fd86, %fd78, 0d3FE000000000000B;
	fma.rn.f64 	%fd88, %fd87, %fd78, 0d3FF0000000000000;
	fma.rn.f64 	%fd89, %fd88, %fd78, 0d3FF0000000000000;
	{
	.reg .b32 %temp; 
	mov.b64 	{%r17, %temp}, %fd89;
	}
	{
	.reg .b32 %temp; 
	mov.b64 	{%temp, %r18}, %fd89;
	}
	shl.b32 	%r52, %r16, 20;
	add.s32 	%r53, %r52, %r18;
	mov.b64 	%fd150, {%r17, %r53};
	{
	.reg .b32 %temp; 
	mov.b64 	{%temp, %r54}, %fd13;
	}
	mov.b32 	%f3, %r54;
	abs.f32 	%f1, %f3;
	setp.lt.f32 	%p6, %f1, 0f4086232B;
	@%p6 bra 	$L__BB2_12;
	setp.lt.f64 	%p7, %fd13, 0d0000000000000000;
	add.f64 	%fd90, %fd13, 0d7FF0000000000000;
	selp.f64 	%fd150, 0d0000000000000000, %fd90, %p7;
	setp.geu.f32 	%p8, %f1, 0f40874800;
	@%p8 bra 	$L__BB2_12;
	shr.u32 	%r55, %r16, 31;
	add.s32 	%r56, %r16, %r55;
	shr.s32 	%r57, %r56, 1;
	shl.b32 	%r58, %r57, 20;
	add.s32 	%r59, %r18, %r58;
	mov.b64 	%fd91, {%r17, %r59};
	sub.s32 	%r60, %r16, %r57;
	shl.b32 	%r61, %r60, 20;
	add.s32 	%r62, %r61, 1072693248;
	mov.b32 	%r63, 0;
	mov.b64 	%fd92, {%r63, %r62};
	mul.f64 	%fd150, %fd92, %fd91;
$L__BB2_12:
	fma.rn.f64 	%fd146, %fd36, %fd150, %fd146;
	setp.ge.u32 	%p9, %r5, %r33;
	@%p9 bra 	$L__BB2_24;
	{
	.reg .b32 %temp; 
	mov.b64 	{%temp, %r94}, %fd151;
	}
	{
	.reg .b32 %temp; 
	mov.b64 	{%r95, %temp}, %fd151;
	}
	setp.gt.s32 	%p10, %r94, 1048575;
	mov.b32 	%r96, -1023;
	@%p10 bra 	$L__BB2_15;
	mul.f64 	%fd151, %fd151, 0d4350000000000000;
	{
	.reg .b32 %temp; 
	mov.b64 	{%temp, %r94}, %fd151;
	}
	{
	.reg .b32 %temp; 
	mov.b64 	{%r95, %temp}, %fd151;
	}
	mov.b32 	%r96, -1077;
$L__BB2_15:
	add.s32 	%r66, %r94, -1;
	setp.gt.u32 	%p11, %r66, 2146435070;
	@%p11 bra 	$L__BB2_19;
	shr.u32 	%r69, %r94, 20;
	add.s32 	%r97, %r96, %r69;
	and.b32  	%r70, %r94, 1048575;
	or.b32  	%r71, %r70, 1072693248;
	mov.b64 	%fd152, {%r95, %r71};
	setp.lt.u32 	%p13, %r71, 1073127583;
	@%p13 bra 	$L__BB2_18;
	{
	.reg .b32 %temp; 
	mov.b64 	{%r72, %temp}, %fd152;
	}
	{
	.reg .b32 %temp; 
	mov.b64 	{%temp, %r73}, %fd152;
	}
	add.s32 	%r74, %r73, -1048576;
	mov.b64 	%fd152, {%r72, %r74};
	add.s32 	%r97, %r97, 1;
$L__BB2_18:
	add.f64 	%fd94, %fd152, 0dBFF0000000000000;
	add.f64 	%fd95, %fd152, 0d3FF0000000000000;
	rcp.approx.ftz.f64 	%fd96, %fd95;
	neg.f64 	%fd97, %fd95;
	fma.rn.f64 	%fd98, %fd97, %fd96, 0d3FF0000000000000;
	fma.rn.f64 	%fd99, %fd98, %fd98, %fd98;
	fma.rn.f64 	%fd100, %fd99, %fd96, %fd96;
	mul.f64 	%fd101, %fd94, %fd100;
	fma.rn.f64 	%fd102, %fd94, %fd100, %fd101;
	mul.f64 	%fd103, %fd102, %fd102;
	fma.rn.f64 	%fd104, %fd103, 0d3EB1380B3AE80F1E, 0d3ED0EE258B7A8B04;
	fma.rn.f64 	%fd105, %fd104, %fd103, 0d3EF3B2669F02676F;
	fma.rn.f64 	%fd106, %fd105, %fd103, 0d3F1745CBA9AB0956;
	fma.rn.f64 	%fd107, %fd106, %fd103, 0d3F3C71C72D1B5154;
	fma.rn.f64 	%fd108, %fd107, %fd103, 0d3F624924923BE72D;
	fma.rn.f64 	%fd109, %fd108, %fd103, 0d3F8999999999A3C4;
	fma.rn.f64 	%fd110, %fd109, %fd103, 0d3FB5555555555554;
	sub.f64 	%fd111, %fd94, %fd102;
	add.f64 	%fd112, %fd111, %fd111;
	neg.f64 	%fd113, %fd102;
	fma.rn.f64 	%fd114, %fd113, %fd94, %fd112;
	mul.f64 	%fd115, %fd100, %fd114;
	mul.f64 	%fd116, %fd103, %fd110;
	fma.rn.f64 	%fd117, %fd116, %fd102, %fd115;
	xor.b32  	%r75, %r97, -2147483648;
	mov.b32 	%r76, 1127219200;
	mov.b64 	%fd118, {%r75, %r76};
	sub.f64 	%fd119, %fd118, %fd1;
	fma.rn.f64 	%fd120, %fd119, 0d3FE62E42FEFA39EF, %fd102;
	fma.rn.f64 	%fd121, %fd119, 0dBFE62E42FEFA39EF, %fd120;
	sub.f64 	%fd122, %fd121, %fd102;
	sub.f64 	%fd123, %fd117, %fd122;
	fma.rn.f64 	%fd124, %fd119, 0d3C7ABC9E3B39803F, %fd123;
	add.f64 	%fd153, %fd120, %fd124;
	bra.uni 	$L__BB2_20;
$L__BB2_19:
	fma.rn.f64 	%fd93, %fd151, 0d7FF0000000000000, 0d7FF0000000000000;
	{
	.reg .b32 %temp; 
	mov.b64 	{%temp, %r67}, %fd151;
	}
	and.b32  	%r68, %r67, 2147483647;
	setp.eq.s32 	%p12, %r68, 0;
	selp.f64 	%fd153, 0dFFF0000000000000, %fd93, %p12;
$L__BB2_20:
	mul.f64 	%fd125, %fd153, 0d3C7777D0FFDA0D24;
	fma.rn.f64 	%fd27, %fd153, 0d3FF71547652B82FE, %fd125;
	fma.rn.f64 	%fd126, %fd27, 0d3FF71547652B82FE, 0d4338000000000000;
	{
	.reg .b32 %temp; 
	mov.b64 	{%r29, %temp}, %fd126;
	}
	mov.f64 	%fd127, 0dC338000000000000;
	add.rn.f64 	%fd128, %fd126, %fd127;
	fma.rn.f64 	%fd129, %fd128, 0dBFE62E42FEFA39EF, %fd27;
	fma.rn.f64 	%fd130, %fd128, 0dBC7ABC9E3B39803F, %fd129;
	fma.rn.f64 	%fd131, %fd130, 0d3E5ADE1569CE2BDF, 0d3E928AF3FCA213EA;
	fma.rn.f64 	%fd132, %fd131, %fd130, 0d3EC71DEE62401315;
	fma.rn.f64 	%fd133, %fd132, %fd130, 0d3EFA01997C89EB71;
	fma.rn.f64 	%fd134, %fd133, %fd130, 0d3F2A01A014761F65;
	fma.rn.f64 	%fd135, %fd134, %fd130, 0d3F56C16C1852B7AF;
	fma.rn.f64 	%fd136, %fd135, %fd130, 0d3F81111111122322;
	fma.rn.f64 	%fd137, %fd136, %fd130, 0d3FA55555555502A1;
	fma.rn.f64 	%fd138, %fd137, %fd130, 0d3FC5555555555511;
	fma.rn.f64 	%fd139, %fd138, %fd130, 0d3FE000000000000B;
	fma.rn.f64 	%fd140, %fd139, %fd130, 0d3FF0000000000000;
	fma.rn.f64 	%fd141, %fd140, %fd130, 0d3FF0000000000000;
	{
	.reg .b32 %temp; 
	mov.b64 	{%r30, %temp}, %fd141;
	}
	{
	.reg .b32 %temp; 
	mov.b64 	{%temp, %r31}, %fd141;
	}
	shl.b32 	%r77, %r29, 20;
	add.s32 	%r78, %r77, %r31;
	mov.b64 	%fd154, {%r30, %r78};
	{
	.reg .b32 %temp; 
	mov.b64 	{%temp, %r79}, %fd27;
	}
	mov.b32 	%f4, %r79;
	abs.f32 	%f2, %f4;
	setp.lt.f32 	%p14, %f2, 0f4086232B;
	@%p14 bra 	$L__BB2_23;
	setp.lt.f64 	%p15, %fd27, 0d0000000000000000;
	add.f64 	%fd142, %fd27, 0d7FF0000000000000;
	selp.f64 	%fd154, 0d0000000000000000, %fd142, %p15;
	setp.geu.f32 	%p16, %f2, 0f40874800;
	@%p16 bra 	$L__BB2_23;
	shr.u32 	%r80, %r29, 31;
	add.s32 	%r81, %r29, %r80;
	shr.s32 	%r82, %r81, 1;
	shl.b32 	%r83, %r82, 20;
	add.s32 	%r84, %r31, %r83;
	mov.b64 	%fd143, {%r30, %r84};
	sub.s32 	%r85, %r29, %r82;
	shl.b32 	%r86, %r85, 20;
	add.s32 	%r87, %r86, 1072693248;
	mov.b32 	%r88, 0;
	mov.b64 	%fd144, {%r88, %r87};
	mul.f64 	%fd154, %fd144, %fd143;
$L__BB2_23:
	fma.rn.f64 	%fd146, %fd36, %fd154, %fd146;
$L__BB2_24:
	add.s32 	%r89, %r5, %r3;
	setp.lt.s32 	%p17, %r89, %r33;
	@%p17 bra 	$L__BB2_2;
$L__BB2_25:
	cvta.to.global.u64 	%rd2, %rd1;
	atom.global.add.f64 	%fd145, [%rd2], %fd146;
	ret;

}
	// .globl	_Z18unrolledRiemannSumIdXadL_Z21logarithm_sin_exp_gpuIdET_S1_EEEvS1_S1_iPS1_
.visible .entry _Z18unrolledRiemannSumIdXadL_Z21logarithm_sin_exp_gpuIdET_S1_EEEvS1_S1_iPS1_(
	.param .f64 _Z18unrolledRiemannSumIdXadL_Z21logarithm_sin_exp_gpuIdET_S1_EEEvS1_S1_iPS1__param_0,
	.param .f64 _Z18unrolledRiemannSumIdXadL_Z21logarithm_sin_exp_gpuIdET_S1_EEEvS1_S1_iPS1__param_1,
	.param .u32 _Z18unrolledRiemannSumIdXadL_Z21logarithm_sin_exp_gpuIdET_S1_EEEvS1_S1_iPS1__param_2,
	.param .u64 .ptr .align 1 _Z18unrolledRiemannSumIdXadL_Z21logarithm_sin_exp_gpuIdET_S1_EEEvS1_S1_iPS1__param_3
)
{
	.reg .pred 	%p<26>;
	.reg .b32 	%r<116>;
	.reg .b32 	%f<5>;
	.reg .b64 	%rd<11>;
	.reg .b64 	%fd<225>;

	ld.param.f64 	%fd45, [_Z18unrolledRiemannSumIdXadL_Z21logarithm_sin_exp_gpuIdET_S1_EEEvS1_S1_iPS1__param_0];
	ld.param.f64 	%fd46, [_Z18unrolledRiemannSumIdXadL_Z21logarithm_sin_exp_gpuIdET_S1_EEEvS1_S1_iPS1__param_1];
	ld.param.u32 	%r39, [_Z18unrolledRiemannSumIdXadL_Z21logarithm_sin_exp_gpuIdET_S1_EEEvS1_S1_iPS1__param_2];
	ld.param.u64 	%rd1, [_Z18unrolledRiemannSumIdXadL_Z21logarithm_sin_exp_gpuIdET_S1_EEEvS1_S1_iPS1__param_3];
	mov.u32 	%r40, %tid.x;
	mov.u32 	%r41, %ctaid.x;
	mov.u32 	%r1, %ntid.x;
	mad.lo.s32 	%r105, %r41, %r1, %r40;
	setp.ge.s32 	%p1, %r105, %r39;
	mov.f64 	%fd212, 0d0000000000000000;
	@%p1 bra 	$L__BB3_33;
	mov.u32 	%r42, %nctaid.x;
	mul.lo.s32 	%r3, %r1, %r42;
	mov.b32 	%r43, 1127219200;
	mov.b32 	%r44, -2147483648;
	mov.b64 	%fd1, {%r44, %r43};
	mov.f64 	%fd212, 0d0000000000000000;
	mov.u64 	%rd4, __cudart_sin_cos_coeffs;
$L__BB3_2:
	cvt.rn.f64.s32 	%fd49, %r105;
	fma.rn.f64 	%fd3, %fd46, %fd49, %fd45;
	add.s32 	%r5, %r105, %r3;
	cvt.rn.f64.u32 	%fd50, %r5;
	fma.rn.f64 	%fd4, %fd46, %fd50, %fd45;
	fma.rn.f64 	%fd213, %fd3, %fd3, 0d3FF0000000000000;
	{
	.reg .b32 %temp; 
	mov.b64 	{%temp, %r106}, %fd213;
	}
	{
	.reg .b32 %temp; 
	mov.b64 	{%r107, %temp}, %fd213;
	}
	setp.gt.s32 	%p2, %r106, 1048575;
	mov.b32 	%r108, -1023;
	@%p2 bra 	$L__BB3_4;
	mul.f64 	%fd213, %fd213, 0d4350000000000000;
	{
	.reg .b32 %temp; 
	mov.b64 	{%temp, %r106}, %fd213;
	}
	{
	.reg .b32 %temp; 
	mov.b64 	{%r107, %temp}, %fd213;
	}
	mov.b32 	%r108, -1077;
$L__BB3_4:
	add.s32 	%r47, %r106, -1;
	setp.gt.u32 	%p3, %r47, 2146435070;
	@%p3 bra 	$L__BB3_8;
	shr.u32 	%r50, %r106, 20;
	add.s32 	%r109, %r108, %r50;
	and.b32  	%r51, %r106, 1048575;
	or.b32  	%r52, %r51, 1072693248;
	mov.b64 	%fd214, {%r107, %r52};
	setp.lt.u32 	%p5, %r52, 1073127583;
	@%p5 bra 	$L__BB3_7;
	{
	.reg .b32 %temp; 
	mov.b64 	{%r53, %temp}, %fd214;
	}
	{
	.reg .b32 %temp; 
	mov.b64 	{%temp, %r54}, %fd214;
	}
	add.s32 	%r55, %r54, -1048576;
	mov.b64 	%fd214, {%r53, %r55};
	add.s32 	%r109, %r109, 1;
$L__BB3_7:
	add.f64 	%fd52, %fd214, 0dBFF0000000000000;
	add.f64 	%fd53, %fd214, 0d3FF0000000000000;
	rcp.approx.ftz.f64 	%fd54, %fd53;
	neg.f64 	%fd55, %fd53;
	fma.rn.f64 	%fd56, %fd55, %fd54, 0d3FF0000000000000;
	fma.rn.f64 	%fd57, %fd56, %fd56, %fd56;
	fma.rn.f64 	%fd58, %fd57, %fd54, %fd54;
	mul.f64 	%fd59, %fd52, %fd58;
	fma.rn.f64 	%fd60, %fd52, %fd58, %fd59;
	mul.f64 	%fd61, %fd60, %fd60;
	fma.rn.f64 	%fd62, %fd61, 0d3EB1380B3AE80F1E, 0d3ED0EE258B7A8B04;
	fma.rn.f64 	%fd63, %fd62, %fd61, 0d3EF3B2669F02676F;
	fma.rn.f64 	%fd64, %fd63, %fd61, 0d3F1745CBA9AB0956;
	fma.rn.f64 	%fd65, %fd64, %fd61, 0d3F3C71C72D1B5154;
	fma.rn.f64 	%fd66, %fd65, %fd61, 0d3F624924923BE72D;
	fma.rn.f64 	%fd67, %fd66, %fd61, 0d3F8999999999A3C4;
	fma.rn.f64 	%fd68, %fd67, %fd61, 0d3FB5555555555554;
	sub.f64 	%fd69, %fd52, %fd60;
	add.f64 	%fd70, %fd69, %fd69;
	neg.f64 	%fd71, %fd60;
	fma.rn.f64 	%fd72, %fd71, %fd52, %fd70;
	mul.f64 	%fd73, %fd58, %fd72;
	mul.f64 	%fd74, %fd61, %fd68;
	fma.rn.f64 	%fd75, %fd74, %fd60, %fd73;
	xor.b32  	%r56, %r109, -2147483648;
	mov.b32 	%r57, 1127219200;
	mov.b64 	%fd76, {%r56, %r57};
	sub.f64 	%fd77, %fd76, %fd1;
	fma.rn.f64 	%fd78, %fd77, 0d3FE62E42FEFA39EF, %fd60;
	fma.rn.f64 	%fd79, %fd77, 0dBFE62E42FEFA39EF, %fd78;
	sub.f64 	%fd80, %fd79, %fd60;
	sub.f64 	%fd81, %fd75, %fd80;
	fma.rn.f64 	%fd82, %fd77, 0d3C7ABC9E3B39803F, %fd81;
	add.f64 	%fd215, %fd78, %fd82;
	bra.uni 	$L__BB3_9;
$L__BB3_8:
	fma.rn.f64 	%fd51, %fd213, 0d7FF0000000000000, 0d7FF0000000000000;
	{
	.reg .b32 %temp; 
	mov.b64 	{%temp, %r48}, %fd213;
	}
	and.b32  	%r49, %r48, 2147483647;
	setp.eq.s32 	%p4, %r49, 0;
	selp.f64 	%fd215, 0dFFF0000000000000, %fd51, %p4;
$L__BB3_9:
	fma.rn.f64 	%fd83, %fd3, 0d3FF71547652B82FE, 0d4338000000000000;
	{
	.reg .b32 %temp; 
	mov.b64 	{%r16, %temp}, %fd83;
	}
	mov.f64 	%fd84, 0dC338000000000000;
	add.rn.f64 	%fd85, %fd83, %fd84;
	fma.rn.f64 	%fd86, %fd85, 0dBFE62E42FEFA39EF, %fd3;
	fma.rn.f64 	%fd87, %fd85, 0dBC7ABC9E3B39803F, %fd86;
	fma.rn.f64 	%fd88, %fd87, 0d3E5ADE1569CE2BDF, 0d3E928AF3FCA213EA;
	fma.rn.f64 	%fd89, %fd88, %fd87, 0d3EC71DEE62401315;
	fma.rn.f64 	%fd90, %fd89, %fd87, 0d3EFA01997C89EB71;
	fma.rn.f64 	%fd91, %fd90, %fd87, 0d3F2A01A014761F65;
	fma.rn.f64 	%fd92, %fd91, %fd87, 0d3F56C16C1852B7AF;
	fma.rn.f64 	%fd93, %fd92, %fd87, 0d3F81111111122322;
	fma.rn.f64 	%fd94, %fd93, %fd87, 0d3FA55555555502A1;
	fma.rn.f64 	%fd95, %fd94, %fd87, 0d3FC5555555555511;
	fma.rn.f64 	%fd96, %fd95, %fd87, 0d3FE000000000000B;
	fma.rn.f64 	%fd97, %fd96, %fd87, 0d3FF0000000000000;
	fma.rn.f64 	%fd98, %fd97, %fd87, 0d3FF0000000000000;
	{
	.reg .b32 %temp; 
	mov.b64 	{%r17, %temp}, %fd98;
	}
	{
	.reg .b32 %temp; 
	mov.b64 	{%temp, %r18}, %fd98;
	}
	shl.b32 	%r58, %r16, 20;
	add.s32 	%r59, %r58, %r18;
	mov.b64 	%fd216, {%r17, %r59};
	{
	.reg .b32 %temp; 
	mov.b64 	{%temp, %r60}, %fd3;
	}
	mov.b32 	%f3, %r60;
	abs.f32 	%f1, %f3;
	setp.lt.f32 	%p6, %f1, 0f4086232B;
	@%p6 bra 	$L__BB3_12;
	setp.lt.f64 	%p7, %fd3, 0d0000000000000000;
	add.f64 	%fd99, %fd3, 0d7FF0000000000000;
	selp.f64 	%fd216, 0d0000000000000000, %fd99, %p7;
	setp.geu.f32 	%p8, %f1, 0f40874800;
	@%p8 bra 	$L__BB3_12;
	shr.u32 	%r61, %r16, 31;
	add.s32 	%r62, %r16, %r61;
	shr.s32 	%r63, %r62, 1;
	shl.b32 	%r64, %r63, 20;
	add.s32 	%r65, %r18, %r64;
	mov.b64 	%fd100, {%r17, %r65};
	sub.s32 	%r66, %r16, %r63;
	shl.b32 	%r67, %r66, 20;
	add.s32 	%r68, %r67, 1072693248;
	mov.b32 	%r69, 0;
	mov.b64 	%fd101, {%r69, %r68};
	mul.f64 	%fd216, %fd101, %fd100;
$L__BB3_12:
	abs.f64 	%fd18, %fd216;
	setp.neu.f64 	%p9, %fd18, 0d7FF0000000000000;
	@%p9 bra 	$L__BB3_14;
	mov.f64 	%fd107, 0d0000000000000000;
	mul.rn.f64 	%fd217, %fd216, %fd107;
	mov.b32 	%r110, 0;
	bra.uni 	$L__BB3_16;
$L__BB3_14:
	mul.f64 	%fd102, %fd216, 0d3FE45F306DC9C883;
	cvt.rni.s32.f64 	%r110, %fd102;
	cvt.rn.f64.s32 	%fd103, %r110;
	fma.rn.f64 	%fd104, %fd103, 0dBFF921FB54442D18, %fd216;
	fma.rn.f64 	%fd105, %fd103, 0dBC91A62633145C00, %fd104;
	fma.rn.f64 	%fd217, %fd103, 0dB97B839A252049C0, %fd105;
	setp.ltu.f64 	%p10, %fd18, 0d41E0000000000000;
	@%p10 bra 	$L__BB3_16;
	{ // callseq 2, 0
	.param .b64 param0;
	st.param.f64 	[param0], %fd216;
	.param .align 16 .b8 retval0[16];
	call.uni (retval0), 
	__internal_trig_reduction_slowpathd, 
	(
	param0
	);
	ld.param.f64 	%fd217, [retval0];
	ld.param.b32 	%r110, [retval0+8];
	} // callseq 2
$L__BB3_16:
	shl.b32 	%r72, %r110, 6;
	cvt.u64.u32 	%rd2, %r72;
	and.b64  	%rd3, %rd2, 64;
	add.s64 	%rd5, %rd4, %rd3;
	mul.rn.f64 	%fd108, %fd217, %fd217;
	and.b32  	%r73, %r110, 1;
	setp.eq.b32 	%p11, %r73, 1;
	selp.f64 	%fd109, 0dBDA8FF8320FD8164, 0d3DE5DB65F9785EBA, %p11;
	ld.global.nc.v2.f64 	{%fd110, %fd111}, [%rd5];
	fma.rn.f64 	%fd112, %fd109, %fd108, %fd110;
	fma.rn.f64 	%fd113, %fd112, %fd108, %fd111;
	ld.global.nc.v2.f64 	{%fd114, %fd115}, [%rd5+16];
	fma.rn.f64 	%fd116, %fd113, %fd108, %fd114;
	fma.rn.f64 	%fd117, %fd116, %fd108, %fd115;
	ld.global.nc.v2.f64 	{%fd118, %fd119}, [%rd5+32];
	fma.rn.f64 	%fd120, %fd117, %fd108, %fd118;
	fma.rn.f64 	%fd121, %fd120, %fd108, %fd119;
	fma.rn.f64 	%fd122, %fd121, %fd217, %fd217;
	fma.rn.f64 	%fd123, %fd121, %fd108, 0d3FF0000000000000;
	selp.f64 	%fd124, %fd123, %fd122, %p11;
	and.b32  	%r74, %r110, 2;
	setp.eq.s32 	%p12, %r74, 0;
	mov.f64 	%fd125, 0d0000000000000000;
	sub.f64 	%fd126, %fd125, %fd124;
	selp.f64 	%fd127, %fd124, %fd126, %p12;
	mul.f64 	%fd128, %fd215, 0d3C7777D0FFDA0D24;
	fma.rn.f64 	%fd129, %fd215, 0d3FF71547652B82FE, %fd128;
	mul.f64 	%fd130, %fd129, %fd127;
	fma.rn.f64 	%fd212, %fd46, %fd130, %fd212;
	setp.ge.u32 	%p13, %r5, %r39;
	@%p13 bra 	$L__BB3_32;
	fma.rn.f64 	%fd218, %fd4, %fd4, 0d3FF0000000000000;
	{
	.reg .b32 %temp; 
	mov.b64 	{%temp, %r111}, %fd218;
	}
	{
	.reg .b32 %temp; 
	mov.b64 	{%r112, %temp}, %fd218;
	}
	setp.gt.s32 	%p14, %r111, 1048575;
	mov.b32 	%r113, -1023;
	@%p14 bra 	$L__BB3_19;
	mul.f64 	%fd218, %fd218, 0d4350000000000000;
	{
	.reg .b32 %temp; 
	mov.b64 	{%temp, %r111}, %fd218;
	}
	{
	.reg .b32 %temp; 
	mov.b64 	{%r112, %temp}, %fd218;
	}
	mov.b32 	%r113, -1077;
$L__BB3_19:
	add.s32 	%r77, %r111, -1;
	setp.gt.u32 	%p15, %r77, 2146435070;
	@%p15 bra 	$L__BB3_23;
	shr.u32 	%r80, %r111, 20;
	add.s32 	%r114, %r113, %r80;
	and.b32  	%r81, %r111, 1048575;
	or.b32  	%r82, %r81, 1072693248;
	mov.b64 	%fd219, {%r112, %r82};
	setp.lt.u32 	%p17, %r82, 1073127583;
	@%p17 bra 	$L__BB3_22;
	{
	.reg .b32 %temp; 
	mov.b64 	{%r83, %temp}, %fd219;
	}
	{
	.reg .b32 %temp; 
	mov.b64 	{%temp, %r84}, %fd219;
	}
	add.s32 	%r85, %r84, -1048576;
	mov.b64 	%fd219, {%r83, %r85};
	add.s32 	%r114, %r114, 1;
$L__BB3_22:
	add.f64 	%fd132, %fd219, 0dBFF0000000000000;
	add.f64 	%fd133, %fd219, 0d3FF0000000000000;
	rcp.approx.ftz.f64 	%fd134, %fd133;
	neg.f64 	%fd135, %fd133;
	fma.rn.f64 	%fd136, %fd135, %fd134, 0d3FF0000000000000;
	fma.rn.f64 	%fd137, %fd136, %fd136, %fd136;
	fma.rn.f64 	%fd138, %fd137, %fd134, %fd134;
	mul.f64 	%fd139, %fd132, %fd138;
	fma.rn.f64 	%fd140, %fd132, %fd138, %fd139;
	mul.f64 	%fd141, %fd140, %fd140;
	fma.rn.f64 	%fd142, %fd141, 0d3EB1380B3AE80F1E, 0d3ED0EE258B7A8B04;
	fma.rn.f64 	%fd143, %fd142, %fd141, 0d3EF3B2669F02676F;
	fma.rn.f64 	%fd144, %fd143, %fd141, 0d3F1745CBA9AB0956;
	fma.rn.f64 	%fd145, %fd144, %fd141, 0d3F3C71C72D1B5154;
	fma.rn.f64 	%fd146, %fd145, %fd141, 0d3F624924923BE72D;
	fma.rn.f64 	%fd147, %fd146, %fd141, 0d3F8999999999A3C4;
	fma.rn.f64 	%fd148, %fd147, %fd141, 0d3FB5555555555554;
	sub.f64 	%fd149, %fd132, %fd140;
	add.f64 	%fd150, %fd149, %fd149;
	neg.f64 	%fd151, %fd140;
	fma.rn.f64 	%fd152, %fd151, %fd132, %fd150;
	mul.f64 	%fd153, %fd138, %fd152;
	mul.f64 	%fd154, %fd141, %fd148;
	fma.rn.f64 	%fd155, %fd154, %fd140, %fd153;
	xor.b32  	%r86, %r114, -2147483648;
	mov.b32 	%r87, 1127219200;
	mov.b64 	%fd156, {%r86, %r87};
	sub.f64 	%fd157, %fd156, %fd1;
	fma.rn.f64 	%fd158, %fd157, 0d3FE62E42FEFA39EF, %fd140;
	fma.rn.f64 	%fd159, %fd157, 0dBFE62E42FEFA39EF, %fd158;
	sub.f64 	%fd160, %fd159, %fd140;
	sub.f64 	%fd161, %fd155, %fd160;
	fma.rn.f64 	%fd162, %fd157, 0d3C7ABC9E3B39803F, %fd161;
	add.f64 	%fd220, %fd158, %fd162;
	bra.uni 	$L__BB3_24;
$L__BB3_23:
	fma.rn.f64 	%fd131, %fd218, 0d7FF0000000000000, 0d7FF0000000000000;
	{
	.reg .b32 %temp; 
	mov.b64 	{%temp, %r78}, %fd218;
	}
	and.b32  	%r79, %r78, 2147483647;
	setp.eq.s32 	%p16, %r79, 0;
	selp.f64 	%fd220, 0dFFF0000000000000, %fd131, %p16;
$L__BB3_24:
	fma.rn.f64 	%fd163, %fd4, 0d3FF71547652B82FE, 0d4338000000000000;
	{
	.reg .b32 %temp; 
	mov.b64 	{%r32, %temp}, %fd163;
	}
	mov.f64 	%fd164, 0dC338000000000000;
	add.rn.f64 	%fd165, %fd163, %fd164;
	fma.rn.f64 	%fd166, %fd165, 0dBFE62E42FEFA39EF, %fd4;
	fma.rn.f64 	%fd167, %fd165, 0dBC7ABC9E3B39803F, %fd166;
	fma.rn.f64 	%fd168, %fd167, 0d3E5ADE1569CE2BDF, 0d3E928AF3FCA213EA;
	fma.rn.f64 	%fd169, %fd168, %fd167, 0d3EC71DEE62401315;
	fma.rn.f64 	%fd170, %fd169, %fd167, 0d3EFA01997C89EB71;
	fma.rn.f64 	%fd171, %fd170, %fd167, 0d3F2A01A014761F65;
	fma.rn.f64 	%fd172, %fd171, %fd167, 0d3F56C16C1852B7AF;
	fma.rn.f64 	%fd173, %fd172, %fd167, 0d3F81111111122322;
	fma.rn.f64 	%fd174, %fd173, %fd167, 0d3FA55555555502A1;
	fma.rn.f64 	%fd175, %fd174, %fd167, 0d3FC5555555555511;
	fma.rn.f64 	%fd176, %fd175, %fd167, 0d3FE000000000000B;
	fma.rn.f64 	%fd177, %fd176, %fd167, 0d3FF0000000000000;
	fma.rn.f64 	%fd178, %fd177, %fd167, 0d3FF0000000000000;
	{
	.reg .b32 %temp; 
	mov.b64 	{%r33, %temp}, %fd178;
	}
	{
	.reg .b32 %temp; 
	mov.b64 	{%temp, %r34}, %fd178;
	}
	shl.b32 	%r88, %r32, 20;
	add.s32 	%r89, %r88, %r34;
	mov.b64 	%fd221, {%r33, %r89};
	{
	.reg .b32 %temp; 
	mov.b64 	{%temp, %r90}, %fd4;
	}
	mov.b32 	%f4, %r90;
	abs.f32 	%f2, %f4;
	setp.lt.f32 	%p18, %f2, 0f4086232B;
	@%p18 bra 	$L__BB3_27;
	setp.lt.f64 	%p19, %fd4, 0d0000000000000000;
	add.f64 	%fd179, %fd4, 0d7FF0000000000000;
	selp.f64 	%fd221, 0d0000000000000000, %fd179, %p19;
	setp.geu.f32 	%p20, %f2, 0f40874800;
	@%p20 bra 	$L__BB3_27;
	shr.u32 	%r91, %r32, 31;
	add.s32 	%r92, %r32, %r91;
	shr.s32 	%r93, %r92, 1;
	shl.b32 	%r94, %r93, 20;
	add.s32 	%r95, %r34, %r94;
	mov.b64 	%fd180, {%r33, %r95};
	sub.s32 	%r96, %r32, %r93;
	shl.b32 	%r97, %r96, 20;
	add.s32 	%r98, %r97, 1072693248;
	mov.b32 	%r99, 0;
	mov.b64 	%fd181, {%r99, %r98};
	mul.f64 	%fd221, %fd181, %fd180;
$L__BB3_27:
	abs.f64 	%fd37, %fd221;
	setp.neu.f64 	%p21, %fd37, 0d7FF0000000000000;
	@%p21 bra 	$L__BB3_29;
	mov.f64 	%fd187, 0d0000000000000000;
	mul.rn.f64 	%fd222, %fd221, %fd187;
	mov.b32 	%r115, 0;
	bra.uni 	$L__BB3_31;
$L__BB3_29:
	mul.f64 	%fd182, %fd221, 0d3FE45F306DC9C883;
	cvt.rni.s32.f64 	%r115, %fd182;
	cvt.rn.f64.s32 	%fd183, %r115;
	fma.rn.f64 	%fd184, %fd183, 0dBFF921FB54442D18, %fd221;
	fma.rn.f64 	%fd185, %fd183, 0dBC91A62633145C00, %fd184;
	fma.rn.f64 	%fd222, %fd183, 0dB97B839A252049C0, %fd185;
	setp.ltu.f64 	%p22, %fd37, 0d41E0000000000000;
	@%p22 bra 	$L__BB3_31;
	{ // callseq 3, 0
	.param .b64 param0;
	st.param.f64 	[param0], %fd221;
	.param .align 16 .b8 retval0[16];
	call.uni (retval0), 
	__internal_trig_reduction_slowpathd, 
	(
	param0
	);
	ld.param.f64 	%fd222, [retval0];
	ld.param.b32 	%r115, [retval0+8];
	} // callseq 3
$L__BB3_31:
	shl.b32 	%r102, %r115, 6;
	cvt.u64.u32 	%rd6, %r102;
	and.b64  	%rd7, %rd6, 64;
	add.s64 	%rd9, %rd4, %rd7;
	mul.rn.f64 	%fd188, %fd222, %fd222;
	and.b32  	%r103, %r115, 1;
	setp.eq.b32 	%p23, %r103, 1;
	selp.f64 	%fd189, 0dBDA8FF8320FD8164, 0d3DE5DB65F9785EBA, %p23;
	ld.global.nc.v2.f64 	{%fd190, %fd191}, [%rd9];
	fma.rn.f64 	%fd192, %fd189, %fd188, %fd190;
	fma.rn.f64 	%fd193, %fd192, %fd188, %fd191;
	ld.global.nc.v2.f64 	{%fd194, %fd195}, [%rd9+16];
	fma.rn.f64 	%fd196, %fd193, %fd188, %fd194;
	fma.rn.f64 	%fd197, %fd196, %fd188, %fd195;
	ld.global.nc.v2.f64 	{%fd198, %fd199}, [%rd9+32];
	fma.rn.f64 	%fd200, %fd197, %fd188, %fd198;
	fma.rn.f64 	%fd201, %fd200, %fd188, %fd199;
	fma.rn.f64 	%fd202, %fd201, %fd222, %fd222;
	fma.rn.f64 	%fd203, %fd201, %fd188, 0d3FF0000000000000;
	selp.f64 	%fd204, %fd203, %fd202, %p23;
	and.b32  	%r104, %r115, 2;
	setp.eq.s32 	%p24, %r104, 0;
	mov.f64 	%fd205, 0d0000000000000000;
	sub.f64 	%fd206, %fd205, %fd204;
	selp.f64 	%fd207, %fd204, %fd206, %p24;
	mul.f64 	%fd208, %fd220, 0d3C7777D0FFDA0D24;
	fma.rn.f64 	%fd209, %fd220, 0d3FF71547652B82FE, %fd208;
	mul.f64 	%fd210, %fd209, %fd207;
	fma.rn.f64 	%fd212, %fd46, %fd210, %fd212;
$L__BB3_32:
	add.s32 	%r105, %r5, %r3;
	setp.lt.s32 	%p25, %r105, %r39;
	@%p25 bra 	$L__BB3_2;
$L__BB3_33:
	cvta.to.global.u64 	%rd10, %rd1;
	atom.global.add.f64 	%fd211, [%rd10], %fd212;
	ret;

}
.func  (.param .align 16 .b8 func_retval0[16]) __internal_trig_reduction_slowpathd(
	.param .b64 __internal_trig_reduction_slowpathd_param_0
)
{
	.local .align 8 .b8 	__local_depot4[40];
	.reg .b64 	%SP;
	.reg .b64 	%SPL;
	.reg .pred 	%p<10>;
	.reg .b32 	%r<47>;
	.reg .b64 	%rd<74>;
	.reg .b64 	%fd<5>;

	mov.u64 	%SPL, __local_depot4;
	ld.param.f64 	%fd4, [__internal_trig_reduction_slowpathd_param_0];
	add.u64 	%rd1, %SPL, 0;
	{
	.reg .b32 %temp; 
	mov.b64 	{%temp, %r1}, %fd4;
	}
	shr.u32 	%r2, %r1, 20;
	and.b32  	%r3, %r2, 2047;
	setp.eq.s32 	%p1, %r3, 2047;
	mov.b32 	%r46, 0;
	@%p1 bra 	$L__BB4_9;
	add.s32 	%r20, %r3, -1024;
	mov.b64 	%rd20, %fd4;
	shl.b64 	%rd2, %rd20, 11;
	shr.u32 	%r4, %r20, 6;
	sub.s32 	%r45, 15, %r4;
	sub.s32 	%r21, 19, %r4;
	setp.lt.u32 	%p2, %r20, 128;
	selp.b32 	%r6, 18, %r21, %p2;
	setp.ge.s32 	%p3, %r45, %r6;
	mov.b64 	%rd70, 0;
	@%p3 bra 	$L__BB4_4;
	add.s32 	%r23, %r6, %r4;
	neg.s32 	%r43, %r23;
	or.b64  	%rd3, %rd2, -9223372036854775808;
	mov.b64 	%rd70, 0;
	mov.b32 	%r42, 0;
	mov.u64 	%rd25, __cudart_i2opi_d;
	mov.u32 	%r44, %r45;
$L__BB4_3:
	.pragma "nounroll";
	mul.wide.s32 	%rd22, %r42, 8;
	add.s64 	%rd23, %rd1, %rd22;
	mul.wide.s32 	%rd24, %r44, 8;
	add.s64 	%rd26, %rd25, %rd24;
	ld.global.nc.u64 	%rd27, [%rd26];
	{
	.reg .u32 %r0, %r1, %r2, %r3, %alo, %ahi, %blo, %bhi, %clo, %chi;
	mov.b64 	{%alo,%ahi}, %rd27;
	mov.b64 	{%blo,%bhi}, %rd3;
	mov.b64 	{%clo,%chi}, %rd70;
	mad.lo.cc.u32 	%r0, %alo, %blo, %clo;
	madc.hi.cc.u32 	%r1, %alo, %blo, %chi;
	madc.hi.u32 	%r2, %alo, %bhi, 0;
	mad.lo.cc.u32 	%r1, %alo, %bhi, %r1;
	madc.hi.cc.u32 	%r2, %ahi, %blo, %r2;
	madc.hi.u32 	%r3, %ahi, %bhi, 0;
	mad.lo.cc.u32 	%r1, %ahi, %blo, %r1;
	madc.lo.cc.u32 	%r2, %ahi, %bhi, %r2;
	addc.u32 	%r3, %r3, 0;
	mov.b64 	%rd28, {%r0,%r1};
	mov.b64 	%rd70, {%r2,%r3};
	}
	st.local.u64 	[%rd23], %rd28;
	add.s32 	%r44, %r44, 1;
	add.s32 	%r43, %r43, 1;
	add.s32 	%r42, %r42, 1;
	setp.ne.s32 	%p4, %r43, -15;
	mov.u32 	%r45, %r6;
	@%p4 bra 	$L__BB4_3;
$L__BB4_4:
	cvt.s64.s32 	%rd29, %r45;
	cvt.u64.u32 	%rd30, %r4;
	add.s64 	%rd31, %rd30, %rd29;
	shl.b64 	%rd32, %rd31, 3;
	add.s64 	%rd33, %rd1, %rd32;
	st.local.u64 	[%rd33+-120], %rd70;
	and.b32  	%r15, %r2, 63;
	ld.local.u64 	%rd72, [%rd1+16];
	ld.local.u64 	%rd71, [%rd1+24];
	setp.eq.s32 	%p5, %r15, 0;
	@%p5 bra 	$L__BB4_6;
	shl.b64 	%rd34, %rd71, %r15;
	shr.u64 	%rd35, %rd72, 1;
	xor.b32  	%r24, %r15, 63;
	shr.u64 	%rd36, %rd35, %r24;
	or.b64  	%rd71, %rd34, %rd36;
	ld.local.u64 	%rd37, [%rd1+8];
	shl.b64 	%rd38, %rd72, %r15;
	shr.u64 	%rd39, %rd37, 1;
	shr.u64 	%rd40, %rd39, %r24;
	or.b64  	%rd72, %rd38, %rd40;
$L__BB4_6:
	and.b32  	%r25, %r1, -2147483648;
	shr.u64 	%rd41, %rd71, 62;
	cvt.u32.u64 	%r26, %rd41;
	mov.b64 	{%r27, %r28}, %rd71;
	mov.b64 	{%r29, %r30}, %rd72;
	shf.l.wrap.b32 	%r31, %r30, %r27, 2;
	shf.l.wrap.b32 	%r32, %r27, %r28, 2;
	mov.b64 	%rd42, {%r31, %r32};
	shl.b64 	%rd43, %rd72, 2;
	shr.u64 	%rd44, %rd42, 63;
	cvt.u32.u64 	%r33, %rd44;
	add.s32 	%r34, %r33, %r26;
	setp.eq.s32 	%p6, %r25, 0;
	neg.s32 	%r35, %r34;
	selp.b32 	%r46, %r34, %r35, %p6;
	setp.gt.s64 	%p7, %rd42, -1;
	mov.b64 	%rd45, 0;
	{
	.reg .u32 %r0, %r1, %r2, %r3, %a0, %a1, %a2, %a3, %b0, %b1, %b2, %b3;
	mov.b64 	{%a0,%a1}, %rd45;
	mov.b64 	{%a2,%a3}, %rd45;
	mov.b64 	{%b0,%b1}, %rd43;
	mov.b64 	{%b2,%b3}, %rd42;
	sub.cc.u32 	%r0, %a0, %b0;
	subc.cc.u32 	%r1, %a1, %b1;
	subc.cc.u32 	%r2, %a2, %b2;
	subc.u32 	%r3, %a3, %b3;
	mov.b64 	%rd46, {%r0,%r1};
	mov.b64 	%rd47, {%r2,%r3};
	}
	xor.b32  	%r36, %r25, -2147483648;
	selp.b64 	%rd73, %rd42, %rd47, %p7;
	selp.b64 	%rd14, %rd43, %rd46, %p7;
	selp.b32 	%r17, %r25, %r36, %p7;
	clz.b64 	%r37, %rd73;
	cvt.u64.u32 	%rd15, %r37;
	setp.eq.s32 	%p8, %r37, 0;
	@%p8 bra 	$L__BB4_8;
	cvt.u32.u64 	%r38, %rd15;
	and.b32  	%r39, %r38, 63;
	shl.b64 	%rd48, %rd73, %r39;
	shr.u64 	%rd49, %rd14, 1;
	not.b32 	%r40, %r38;
	and.b32  	%r41, %r40, 63;
	shr.u64 	%rd50, %rd49, %r41;
	or.b64  	%rd73, %rd48, %rd50;
$L__BB4_8:
	mov.b64 	%rd51, -3958705157555305931;
	{
	.reg .u32 %r0, %r1, %r2, %r3, %alo, %ahi, %blo, %bhi;
	mov.b64 	{%alo,%ahi}, %rd73;
	mov.b64 	{%blo,%bhi}, %rd51;
	mul.lo.u32 	%r0, %alo, %blo;
	mul.hi.u32 	%r1, %alo, %blo;
	mad.lo.cc.u32 	%r1, %alo, %bhi, %r1;
	madc.hi.u32 	%r2, %alo, %bhi, 0;
	mad.lo.cc.u32 	%r1, %ahi, %blo, %r1;
	madc.hi.cc.u32 	%r2, %ahi, %blo, %r2;
	madc.hi.u32 	%r3, %ahi, %bhi, 0;
	mad.lo.cc.u32 	%r2, %ahi, %bhi, %r2;
	addc.u32 	%r3, %r3, 0;
	mov.b64 	%rd52, {%r0,%r1};
	mov.b64 	%rd53, {%r2,%r3};
	}
	setp.gt.s64 	%p9, %rd53, 0;
	{
	.reg .u32 %r0, %r1, %r2, %r3, %a0, %a1, %a2, %a3, %b0, %b1, %b2, %b3;
	mov.b64 	{%a0,%a1}, %rd52;
	mov.b64 	{%a2,%a3}, %rd53;
	mov.b64 	{%b0,%b1}, %rd52;
	mov.b64 	{%b2,%b3}, %rd53;
	add.cc.u32 	%r0, %a0, %b0;
	addc.cc.u32 	%r1, %a1, %b1;
	addc.cc.u32 	%r2, %a2, %b2;
	addc.u32 	%r3, %a3, %b3;
	mov.b64 	%rd54, {%r0,%r1};
	mov.b64 	%rd55, {%r2,%r3};
	}
	selp.b64 	%rd56, %rd55, %rd53, %p9;
	selp.s64 	%rd57, -1, 0, %p9;
	sub.s64 	%rd58, %rd57, %rd15;
	cvt.u64.u32 	%rd59, %r17;
	shl.b64 	%rd60, %rd59, 32;
	add.s64 	%rd61, %rd56, 1;
	shr.u64 	%rd62, %rd61, 10;
	add.s64 	%rd63, %rd62, 1;
	shr.u64 	%rd64, %rd63, 1;
	shl.b64 	%rd65, %rd58, 52;
	add.s64 	%rd66, %rd65, %rd64;
	add.s64 	%rd67, %rd66, 4602678819172646912;
	or.b64  	%rd68, %rd67, %rd60;
	mov.b64 	%fd4, %rd68;
$L__BB4_9:
	st.param.f64 	[func_retval0], %fd4;
	st.param.b32 	[func_retval0+8], %r46;
	ret;

}


// ===== COMPILED SASS (sm_100) =====

	.target	sm_100

	.elftype	@"ET_EXEC"


//--------------------- .note.nv.tkinfo           --------------------------
	.section	.note.nv.tkinfo,"",@"SHT_NOTE"
	.sectionflags	@"SHF_NOTE_NV_TKINFO"
	.tkinfo
        /*0018*/ 	.word	0x00000002
        /*0030*/ 	.string	""
        /*0030*/ 	.string	"ptxas"
        /*0030*/ 	.string	"Cuda compilation tools, release 13.0, V13.0.88"
        /*0030*/ 	.string	"Build cuda_13.0.r13.0/compiler.36424714_0"
        /*0030*/ 	.string	"-arch sm_100 -m 64 "



//--------------------- .note.nv.cuinfo           --------------------------
	.section	.note.nv.cuinfo,"",@"SHT_NOTE"
	.sectionflags	@"SHF_NOTE_NV_CUINFO"
        /*0018*/ 	.short	0x0002
        /*001a*/ 	.short	0x0064
        /*001c*/ 	.short	0x0082
	.zero		2


//--------------------- .nv.info                  --------------------------
	.section	.nv.info,"",@"SHT_CUDA_INFO"
	.align	4


	//----- nvinfo : EIATTR_REGCOUNT
	.align		4
        /*0000*/ 	.byte	0x04, 0x2f
        /*0002*/ 	.short	(.L_3 - .L_2)
	.align		4
.L_2:
        /*0004*/ 	.word	index@(_Z18unrolledRiemannSumIdXadL_Z11sin_exp_gpuIdET_S1_EEEvS1_S1_iPS1_)
        /*0008*/ 	.word	0x00000026


	//----- nvinfo : EIATTR_FRAME_SIZE
	.align		4
.L_3:
        /*000c*/ 	.byte	0x04, 0x11
        /*000e*/ 	.short	(.L_5 - .L_4)
	.align		4
.L_4:
        /*0010*/ 	.word	index@($_Z18unrolledRiemannSumIdXadL_Z11sin_exp_gpuIdET_S1_EEEvS1_S1_iPS1_$__internal_trig_reduction_slowpathd)
        /*0014*/ 	.word	0x00000028


	//----- nvinfo : EIATTR_FRAME_SIZE
	.align		4
.L_5:
        /*0018*/ 	.byte	0x04, 0x11
        /*001a*/ 	.short	(.L_7 - .L_6)
	.align		4
.L_6:
        /*001c*/ 	.word	index@(_Z18unrolledRiemannSumIdXadL_Z11sin_exp_gpuIdET_S1_EEEvS1_S1_iPS1_)
        /*0020*/ 	.word	0x00000028


	//----- nvinfo : EIATTR_REGCOUNT
	.align		4
.L_7:
        /*0024*/ 	.byte	0x04, 0x2f
        /*0026*/ 	.short	(.L_9 - .L_8)
	.align		4
.L_8:
        /*0028*/ 	.word	index@(_Z18unrolledRiemannSumIdXadL_Z10square_gpuIdET_S1_EEEvS1_S1_iPS1_)
        /*002c*/ 	.word	0x00000012


	//----- nvinfo : EIATTR_FRAME_SIZE
	.align		4
.L_9:
        /*0030*/ 	.byte	0x04, 0x11
        /*0032*/ 	.short	(.L_11 - .L_10)
	.align		4
.L_10:
        /*0034*/ 	.word	index@(_Z18unrolledRiemannSumIdXadL_Z10square_gpuIdET_S1_EEEvS1_S1_iPS1_)
        /*0038*/ 	.word	0x00000000


	//----- nvinfo : EIATTR_REGCOUNT
	.align		4
.L_11:
        /*003c*/ 	.byte	0x04, 0x2f
        /*003e*/ 	.short	(.L_13 - .L_12)
	.align		4
.L_12:
        /*0040*/ 	.word	index@(_Z18unrolledRiemannSumIdXadL_Z17logarithm_exp_gpuIdET_S1_EEEvS1_S1_iPS1_)
        /*0044*/ 	.word	0x00000030


	//----- nvinfo : EIATTR_FRAME_SIZE
	.align		4
.L_13:
        /*0048*/ 	.byte	0x04, 0x11
        /*004a*/ 	.short	(.L_15 - .L_14)
	.align		4
.L_14:
        /*004c*/ 	.word	index@(_Z18unrolledRiemannSumIdXadL_Z17logarithm_exp_gpuIdET_S1_EEEvS1_S1_iPS1_)
        /*0050*/ 	.word	0x00000000


	//----- nvinfo : EIATTR_REGCOUNT
	.align		4
.L_15:
        /*0054*/ 	.byte	0x04, 0x2f
        /*0056*/ 	.short	(.L_17 - .L_16)
	.align		4
.L_16:
        /*0058*/ 	.word	index@(_Z18unrolledRiemannSumIdXadL_Z21logarithm_sin_exp_gpuIdET_S1_EEEvS1_S1_iPS1_)
        /*005c*/ 	.word	0x00000026


	//----- nvinfo : EIATTR_FRAME_SIZE
	.align		4
.L_17:
        /*0060*/ 	.byte	0x04, 0x11
        /*0062*/ 	.short	(.L_19 - .L_18)
	.align		4
.L_18:
        /*0064*/ 	.word	index@($_Z18unrolledRiemannSumIdXadL_Z21logarithm_sin_exp_gpuIdET_S1_EEEvS1_S1_iPS1_$__internal_trig_reduction_slowpathd)
        /*0068*/ 	.word	0x00000028


	//----- nvinfo : EIATTR_FRAME_SIZE
	.align		4
.L_19:
        /*006c*/ 	.byte	0x04, 0x11
        /*006e*/ 	.short	(.L_21 - .L_20)
	.align		4
.L_20:
        /*0070*/ 	.word	index@(_Z18unrolledRiemannSumIdXadL_Z21logarithm_sin_exp_gpuIdET_S1_EEEvS1_S1_iPS1_)
        /*0074*/ 	.word	0x00000028


	//----- nvinfo : EIATTR_MIN_STACK_SIZE
	.align		4
.L_21:
        /*0078*/ 	.byte	0x04, 0x12
        /*007a*/ 	.short	(.L_23 - .L_22)
	.align		4
.L_22:
        /*007c*/ 	.word	index@(_Z18unrolledRiemannSumIdXadL_Z21logarithm_sin_exp_gpuIdET_S1_EEEvS1_S1_iPS1_)
        /*0080*/ 	.word	0x00000028


	//----- nvinfo : EIATTR_MIN_STACK_SIZE
	.align		4
.L_23:
        /*0084*/ 	.byte	0x04, 0x12
        /*0086*/ 	.short	(.L_25 - .L_24)
	.align		4
.L_24:
        /*0088*/ 	.word	index@(_Z18unrolledRiemannSumIdXadL_Z17logarithm_exp_gpuIdET_S1_EEEvS1_S1_iPS1_)
        /*008c*/ 	.word	0x00000000


	//----- nvinfo : EIATTR_MIN_STACK_SIZE
	.align		4
.L_25:
        /*0090*/ 	.byte	0x04, 0x12
        /*0092*/ 	.short	(.L_27 - .L_26)
	.align		4
.L_26:
        /*0094*/ 	.word	index@(_Z18unrolledRiemannSumIdXadL_Z10square_gpuIdET_S1_EEEvS1_S1_iPS1_)
        /*0098*/ 	.word	0x00000000


	//----- nvinfo : EIATTR_MIN_STACK_SIZE
	.align		4
.L_27:
        /*009c*/ 	.byte	0x04, 0x12
        /*009e*/ 	.short	(.L_29 - .L_28)
	.align		4
.L_28:
        /*00a0*/ 	.word	index@(_Z18unrolledRiemannSumIdXadL_Z11sin_exp_gpuIdET_S1_EEEvS1_S1_iPS1_)
        /*00a4*/ 	.word	0x00000028
.L_29:


//--------------------- .nv.compat                --------------------------
	.section	.nv.compat,"",@"SHT_CUDA_COMPAT_INFO"
	.align	4
        /*0000*/ 	.byte	0x02, 0x09, 0x00, 0x00, 0x02, 0x02, 0x01, 0x00, 0x02, 0x05, 0x05, 0x00, 0x03, 0x07, 0x01, 0x01
        /*0010*/ 	.byte	0x02, 0x03, 0x00, 0x00, 0x02, 0x06, 0x01, 0x00, 0x04, 0x0b, 0x08, 0x00, 0x01, 0x00, 0x00, 0x00
        /*0020*/ 	.byte	0x00, 0x00, 0x00, 0x00


//--------------------- .nv.info._Z18unrolledRiemannSumIdXadL_Z21logarithm_sin_exp_gpuIdET_S1_EEEvS1_S1_iPS1_ --------------------------
	.section	.nv.info._Z18unrolledRiemannSumIdXadL_Z21logarithm_sin_exp_gpuIdET_S1_EEEvS1_S1_iPS1_,"",@"SHT_CUDA_INFO"
	.sectionflags	@""
	.align	4


	//----- nvinfo : EIATTR_CUDA_API_VERSION
	.align		4
        /*0000*/ 	.byte	0x04, 0x37
        /*0002*/ 	.short	(.L_31 - .L_30)
.L_30:
        /*0004*/ 	.word	0x00000082


	//----- nvinfo : EIATTR_KPARAM_INFO
	.align		4
.L_31:
        /*0008*/ 	.byte	0x04, 0x17
        /*000a*/ 	.short	(.L_33 - .L_32)
.L_32:
        /*000c*/ 	.word	0x00000000
        /*0010*/ 	.short	0x0003
        /*0012*/ 	.short	0x0018
        /*0014*/ 	.byte	0x00, 0xf5, 0x21, 0x00


	//----- nvinfo : EIATTR_KPARAM_INFO
	.align		4
.L_33:
        /*0018*/ 	.byte	0x04, 0x17
        /*001a*/ 	.short	(.L_35 - .L_34)
.L_34:
        /*001c*/ 	.word	0x00000000
        /*0020*/ 	.short	0x0002
        /*0022*/ 	.short	0x0010
        /*0024*/ 	.byte	0x00, 0xf0, 0x11, 0x00


	//----- nvinfo : EIATTR_KPARAM_INFO
	.align		4
.L_35:
        /*0028*/ 	.byte	0x04, 0x17
        /*002a*/ 	.short	(.L_37 - .L_36)
.L_36:
        /*002c*/ 	.word	0x00000000
        /*0030*/ 	.short	0x0001
        /*0032*/ 	.short	0x0008
        /*0034*/ 	.byte	0x00, 0xf0, 0x21, 0x00


	//----- nvinfo : EIATTR_KPARAM_INFO
	.align		4
.L_37:
        /*0038*/ 	.byte	0x04, 0x17
        /*003a*/ 	.short	(.L_39 - .L_38)
.L_38:
        /*003c*/ 	.word	0x00000000
        /*0040*/ 	.short	0x0000
        /*0042*/ 	.short	0x0000
        /*0044*/ 	.byte	0x00, 0xf0, 0x21, 0x00


	//----- nvinfo : EIATTR_SPARSE_MMA_MASK
	.align		4
.L_39:
        /*0048*/ 	.byte	0x03, 0x50
        /*004a*/ 	.short	0x0000


	//----- nvinfo : EIATTR_MAXREG_COUNT
	.align		4
        /*004c*/ 	.byte	0x03, 0x1b
        /*004e*/ 	.short	0x00ff


	//----- nvinfo : EIATTR_MERCURY_ISA_VERSION
	.align		4
        /*0050*/ 	.byte	0x03, 0x5f
        /*0052*/ 	.short	0x0101


	//----- nvinfo : EIATTR_VRC_CTA_INIT_COUNT
	.align		4
        /*0054*/ 	.byte	0x02, 0x4a
	.zero		1
	.zero		1


	//----- nvinfo : EIATTR_EXIT_INSTR_OFFSETS
	.align		4
        /*0058*/ 	.byte	0x04, 0x1c
        /*005a*/ 	.short	(.L_41 - .L_40)


	//   ....[0]....
.L_40:
        /*005c*/ 	.word	0x00001c50


	//----- nvinfo : EIATTR_CRS_STACK_SIZE
	.align		4
.L_41:
        /*0060*/ 	.byte	0x04, 0x1e
        /*0062*/ 	.short	(.L_43 - .L_42)
.L_42:
        /*0064*/ 	.word	0x00000000


	//----- nvinfo : EIATTR_CBANK_PARAM_SIZE
	.align		4
.L_43:
        /*0068*/ 	.byte	0x03, 0x19
        /*006a*/ 	.short	0x0020


	//----- nvinfo : EIATTR_PARAM_CBANK
	.align		4
        /*006c*/ 	.byte	0x04, 0x0a
        /*006e*/ 	.short	(.L_45 - .L_44)
	.align		4
.L_44:
        /*0070*/ 	.word	index@(.nv.constant0._Z18unrolledRiemannSumIdXadL_Z21logarithm_sin_exp_gpuIdET_S1_EEEvS1_S1_iPS1_)
        /*0074*/ 	.short	0x0380
        /*0076*/ 	.short	0x0020


	//----- nvinfo : EIATTR_SW_WAR
	.align		4
.L_45:
        /*0078*/ 	.byte	0x04, 0x36
        /*007a*/ 	.short	(.L_47 - .L_46)
.L_46:
        /*007c*/ 	.word	0x00000008
.L_47:


//--------------------- .nv.info._Z18unrolledRiemannSumIdXadL_Z17logarithm_exp_gpuIdET_S1_EEEvS1_S1_iPS1_ --------------------------
	.section	.nv.info._Z18unrolledRiemannSumIdXadL_Z17logarithm_exp_gpuIdET_S1_EEEvS1_S1_iPS1_,"",@"SHT_CUDA_INFO"
	.sectionflags	@""
	.align	4


	//----- nvinfo : EIATTR_CUDA_API_VERSION
	.align		4
        /*0000*/ 	.byte	0x04, 0x37
        /*0002*/ 	.short	(.L_49 - .L_48)
.L_48:
        /*0004*/ 	.word	0x00000082


	//----- nvinfo : EIATTR_KPARAM_INFO
	.align		4
.L_49:
        /*0008*/ 	.byte	0x04, 0x17
        /*000a*/ 	.short	(.L_51 - .L_50)
.L_50:
        /*000c*/ 	.word	0x00000000
        /*0010*/ 	.short	0x0003
        /*0012*/ 	.short	0x0018
        /*0014*/ 	.byte	0x00, 0xf5, 0x21, 0x00


	//----- nvinfo : EIATTR_KPARAM_INFO
	.align		4
.L_51:
        /*0018*/ 	.byte	0x04, 0x17
        /*001a*/ 	.short	(.L_53 - .L_52)
.L_52:
        /*001c*/ 	.word	0x00000000
        /*0020*/ 	.short	0x0002
        /*0022*/ 	.short	0x0010
        /*0024*/ 	.byte	0x00, 0xf0, 0x11, 0x00


	//----- nvinfo : EIATTR_KPARAM_INFO
	.align		4
.L_53:
        /*0028*/ 	.byte	0x04, 0x17
        /*002a*/ 	.short	(.L_55 - .L_54)
.L_54:
        /*002c*/ 	.word	0x00000000
        /*0030*/ 	.short	0x0001
        /*0032*/ 	.short	0x0008
        /*0034*/ 	.byte	0x00, 0xf0, 0x21, 0x00


	//----- nvinfo : EIATTR_KPARAM_INFO
	.align		4
.L_55:
        /*0038*/ 	.byte	0x04, 0x17
        /*003a*/ 	.short	(.L_57 - .L_56)
.L_56:
        /*003c*/ 	.word	0x00000000
        /*0040*/ 	.short	0x0000
        /*0042*/ 	.short	0x0000
        /*0044*/ 	.byte	0x00, 0xf0, 0x21, 0x00


	//----- nvinfo : EIATTR_SPARSE_MMA_MASK
	.align		4
.L_57:
        /*0048*/ 	.byte	0x03, 0x50
        /*004a*/ 	.short	0x0000


	//----- nvinfo : EIATTR_MAXREG_COUNT
	.align		4
        /*004c*/ 	.byte	0x03, 0x1b
        /*004e*/ 	.short	0x00ff


	//----- nvinfo : EIATTR_MERCURY_ISA_VERSION
	.align		4
        /*0050*/ 	.byte	0x03, 0x5f
        /*0052*/ 	.short	0x0101


	//----- nvinfo : EIATTR_VRC_CTA_INIT_COUNT
	.align		4
        /*0054*/ 	.byte	0x02, 0x4a
	.zero		1
	.zero		1


	//----- nvinfo : EIATTR_EXIT_INSTR_OFFSETS
	.align		4
        /*0058*/ 	.byte	0x04, 0x1c
        /*005a*/ 	.short	(.L_59 - .L_58)


	//   ....[0]....
.L_58:
        /*005c*/ 	.word	0x000012c0


	//----- nvinfo : EIATTR_CRS_STACK_SIZE
	.align		4
.L_59:
        /*0060*/ 	.byte	0x04, 0x1e
        /*0062*/ 	.short	(.L_61 - .L_60)
.L_60:
        /*0064*/ 	.word	0x00000000


	//----- nvinfo : EIATTR_CBANK_PARAM_SIZE
	.align		4
.L_61:
        /*0068*/ 	.byte	0x03, 0x19
        /*006a*/ 	.short	0x0020


	//----- nvinfo : EIATTR_PARAM_CBANK
	.align		4
        /*006c*/ 	.byte	0x04, 0x0a
        /*006e*/ 	.short	(.L_63 - .L_62)
	.align		4
.L_62:
        /*0070*/ 	.word	index@(.nv.constant0._Z18unrolledRiemannSumIdXadL_Z17logarithm_exp_gpuIdET_S1_EEEvS1_S1_iPS1_)
        /*0074*/ 	.short	0x0380
        /*0076*/ 	.short	0x0020


	//----- nvinfo : EIATTR_SW_WAR
	.align		4
.L_63:
        /*0078*/ 	.byte	0x04, 0x36
        /*007a*/ 	.short	(.L_65 - .L_64)
.L_64:
        /*007c*/ 	.word	0x00000008
.L_65:


//--------------------- .nv.info._Z18unrolledRiemannSumIdXadL_Z10square_gpuIdET_S1_EEEvS1_S1_iPS1_ --------------------------
	.section	.nv.info._Z18unrolledRiemannSumIdXadL_Z10square_gpuIdET_S1_EEEvS1_S1_iPS1_,"",@"SHT_CUDA_INFO"
	.sectionflags	@""
	.align	4


	//----- nvinfo : EIATTR_CUDA_API_VERSION
	.align		4
        /*0000*/ 	.byte	0x04, 0x37
        /*0002*/ 	.short	(.L_67 - .L_66)
.L_66:
        /*0004*/ 	.word	0x00000082


	//----- nvinfo : EIATTR_KPARAM_INFO
	.align		4
.L_67:
        /*0008*/ 	.byte	0x04, 0x17
        /*000a*/ 	.short	(.L_69 - .L_68)
.L_68:
        /*000c*/ 	.word	0x00000000
        /*0010*/ 	.short	0x0003
        /*0012*/ 	.short	0x0018
        /*0014*/ 	.byte	0x00, 0xf5, 0x21, 0x00


	//----- nvinfo : EIATTR_KPARAM_INFO
	.align		4
.L_69:
        /*0018*/ 	.byte	0x04, 0x17
        /*001a*/ 	.short	(.L_71 - .L_70)
.L_70:
        /*001c*/ 	.word	0x00000000
        /*0020*/ 	.short	0x0002
        /*0022*/ 	.short	0x0010
        /*0024*/ 	.byte	0x00, 0xf0, 0x11, 0x00


	//----- nvinfo : EIATTR_KPARAM_INFO
	.align		4
.L_71:
        /*0028*/ 	.byte	0x04, 0x17
        /*002a*/ 	.short	(.L_73 - .L_72)
.L_72:
        /*002c*/ 	.word	0x00000000
        /*0030*/ 	.short	0x0001
        /*0032*/ 	.short	0x0008
        /*0034*/ 	.byte	0x00, 0xf0, 0x21, 0x00


	//----- nvinfo : EIATTR_KPARAM_INFO
	.align		4
.L_73:
        /*0038*/ 	.byte	0x04, 0x17
        /*003a*/ 	.short	(.L_75 - .L_74)
.L_74:
        /*003c*/ 	.word	0x00000000
        /*0040*/ 	.short	0x0000
        /*0042*/ 	.short	0x0000
        /*0044*/ 	.byte	0x00, 0xf0, 0x21, 0x00


	//----- nvinfo : EIATTR_SPARSE_MMA_MASK
	.align		4
.L_75:
        /*0048*/ 	.byte	0x03, 0x50
        /*004a*/ 	.short	0x0000


	//----- nvinfo : EIATTR_MAXREG_COUNT
	.align		4
        /*004c*/ 	.byte	0x03, 0x1b
        /*004e*/ 	.short	0x00ff


	//----- nvinfo : EIATTR_MERCURY_ISA_VERSION
	.align		4
        /*0050*/ 	.byte	0x03, 0x5f
        /*0052*/ 	.short	0x0101


	//----- nvinfo : EIATTR_VRC_CTA_INIT_COUNT
	.align		4
        /*0054*/ 	.byte	0x02, 0x4a
	.zero		1
	.zero		1


	//----- nvinfo : EIATTR_EXIT_INSTR_OFFSETS
	.align		4
        /*0058*/ 	.byte	0x04, 0x1c
        /*005a*/ 	.short	(.L_77 - .L_76)


	//   ....[0]....
.L_76:
        /*005c*/ 	.word	0x00000220


	//----- nvinfo : EIATTR_CRS_STACK_SIZE
	.align		4
.L_77:
        /*0060*/ 	.byte	0x04, 0x1e
        /*0062*/ 	.short	(.L_79 - .L_78)
.L_78:
        /*0064*/ 	.word	0x00000000


	//----- nvinfo : EIATTR_CBANK_PARAM_SIZE
	.align		4
.L_79:
        /*0068*/ 	.byte	0x03, 0x19
        /*006a*/ 	.short	0x0020


	//----- nvinfo : EIATTR_PARAM_CBANK
	.align		4
        /*006c*/ 	.byte	0x04, 0x0a
        /*006e*/ 	.short	(.L_81 - .L_80)
	.align		4
.L_80:
        /*0070*/ 	.word	index@(.nv.constant0._Z18unrolledRiemannSumIdXadL_Z10square_gpuIdET_S1_EEEvS1_S1_iPS1_)
        /*0074*/ 	.short	0x0380
        /*0076*/ 	.short	0x0020


	//----- nvinfo : EIATTR_SW_WAR
	.align		4
.L_81:
        /*0078*/ 	.byte	0x04, 0x36
        /*007a*/ 	.short	(.L_83 - .L_82)
.L_82:
        /*007c*/ 	.word	0x00000008
.L_83:


//--------------------- .nv.info._Z18unrolledRiemannSumIdXadL_Z11sin_exp_gpuIdET_S1_EEEvS1_S1_iPS1_ --------------------------
	.section	.nv.info._Z18unrolledRiemannSumIdXadL_Z11sin_exp_gpuIdET_S1_EEEvS1_S1_iPS1_,"",@"SHT_CUDA_INFO"
	.sectionflags	@""
	.align	4


	//----- nvinfo : EIATTR_CUDA_API_VERSION
	.align		4
        /*0000*/ 	.byte	0x04, 0x37
        /*0002*/ 	.short	(.L_85 - .L_84)
.L_84:
        /*0004*/ 	.word	0x00000082


	//----- nvinfo : EIATTR_KPARAM_INFO
	.align		4
.L_85:
        /*0008*/ 	.byte	0x04, 0x17
        /*000a*/ 	.short	(.L_87 - .L_86)
.L_86:
        /*000c*/ 	.word	0x00000000
        /*0010*/ 	.short	0x0003
        /*0012*/ 	.short	0x0018
        /*0014*/ 	.byte	0x00, 0xf5, 0x21, 0x00


	//----- nvinfo : EIATTR_KPARAM_INFO
	.align		4
.L_87:
        /*0018*/ 	.byte	0x04, 0x17
        /*001a*/ 	.short	(.L_89 - .L_88)
.L_88:
        /*001c*/ 	.word	0x00000000
        /*0020*/ 	.short	0x0002
        /*0022*/ 	.short	0x0010
        /*0024*/ 	.byte	0x00, 0xf0, 0x11, 0x00


	//----- nvinfo : EIATTR_KPARAM_INFO
	.align		4
.L_89:
        /*0028*/ 	.byte	0x04, 0x17
        /*002a*/ 	.short	(.L_91 - .L_90)
.L_90:
        /*002c*/ 	.word	0x00000000
        /*0030*/ 	.short	0x0001
        /*0032*/ 	.short	0x0008
        /*0034*/ 	.byte	0x00, 0xf0, 0x21, 0x00


	//----- nvinfo : EIATTR_KPARAM_INFO
	.align		4
.L_91:
        /*0038*/ 	.byte	0x04, 0x17
        /*003a*/ 	.short	(.L_93 - .L_92)
.L_92:
        /*003c*/ 	.word	0x00000000
        /*0040*/ 	.short	0x0000
        /*0042*/ 	.short	0x0000
        /*0044*/ 	.byte	0x00, 0xf0, 0x21, 0x00


	//----- nvinfo : EIATTR_SPARSE_MMA_MASK
	.align		4
.L_93:
        /*0048*/ 	.byte	0x03, 0x50
        /*004a*/ 	.short	0x0000


	//----- nvinfo : EIATTR_MAXREG_COUNT
	.align		4
        /*004c*/ 	.byte	0x03, 0x1b
        /*004e*/ 	.short	0x00ff


	//----- nvinfo : EIATTR_MERCURY_ISA_VERSION
	.align		4
        /*0050*/ 	.byte	0x03, 0x5f
        /*0052*/ 	.short	0x0101


	//----- nvinfo : EIATTR_VRC_CTA_INIT_COUNT
	.align		4
        /*0054*/ 	.byte	0x02, 0x4a
	.zero		1
	.zero		1


	//----- nvinfo : EIATTR_EXIT_INSTR_OFFSETS
	.align		4
        /*0058*/ 	.byte	0x04, 0x1c
        /*005a*/ 	.short	(.L_95 - .L_94)


	//   ....[0]....
.L_94:
        /*005c*/ 	.word	0x00001100


	//----- nvinfo : EIATTR_CRS_STACK_SIZE
	.align		4
.L_95:
        /*0060*/ 	.byte	0x04, 0x1e
        /*0062*/ 	.short	(.L_97 - .L_96)
.L_96:
        /*0064*/ 	.word	0x00000000


	//----- nvinfo : EIATTR_CBANK_PARAM_SIZE
	.align		4
.L_97:
        /*0068*/ 	.byte	0x03, 0x19
        /*006a*/ 	.short	0x0020


	//----- nvinfo : EIATTR_PARAM_CBANK
	.align		4
        /*006c*/ 	.byte	0x04, 0x0a
        /*006e*/ 	.short	(.L_99 - .L_98)
	.align		4
.L_98:
        /*0070*/ 	.word	index@(.nv.constant0._Z18unrolledRiemannSumIdXadL_Z11sin_exp_gpuIdET_S1_EEEvS1_S1_iPS1_)
        /*0074*/ 	.short	0x0380
        /*0076*/ 	.short	0x0020


	//----- nvinfo : EIATTR_SW_WAR
	.align		4
.L_99:
        /*0078*/ 	.byte	0x04, 0x36
        /*007a*/ 	.short	(.L_101 - .L_100)
.L_100:
        /*007c*/ 	.word	0x00000008
.L_101:


//--------------------- .nv.callgraph             --------------------------
	.section	.nv.callgraph,"",@"SHT_CUDA_CALLGRAPH"
	.align	4
	.sectionentsize	8
	.align		4
        /*0000*/ 	.word	0x00000000
	.align		4
        /*0004*/ 	.word	0xffffffff
	.align		4
        /*0008*/ 	.word	0x00000000
	.align		4
        /*000c*/ 	.word	0xfffffffe
	.align		4
        /*0010*/ 	.word	0x00000000
	.align		4
        /*0014*/ 	.word	0xfffffffd
	.align		4
        /*0018*/ 	.word	0x00000000
	.align		4
        /*001c*/ 	.word	0xfffffffc


//--------------------- .nv.constant4             --------------------------
	.section	.nv.constant4,"a",@progbits
	.align	8
	.align		8
.nv.constant4:
        /*0000*/ 	.dword	__cudart_i2opi_d
	.align		8
        /*0008*/ 	.dword	__cudart_sin_cos_coeffs


//--------------------- .text._Z18unrolledRiemannSumIdXadL_Z21logarithm_sin_exp_gpuIdET_S1_EEEvS1_S1_iPS1_ --------------------------
	.section	.text._Z18unrolledRiemannSumIdXadL_Z21logarithm_sin_exp_gpuIdET_S1_EEEvS1_S1_iPS1_,"ax",@progbits
	.align	128
        .global         _Z18unrolledRiemannSumIdXadL_Z21logarithm_sin_exp_gpuIdET_S1_EEEvS1_S1_iPS1_
        .type           _Z18unrolledRiemannSumIdXadL_Z21logarithm_sin_exp_gpuIdET_S1_EEEvS1_S1_iPS1_,@function
        .size           _Z18unrolledRiemannSumIdXadL_Z21logarithm_sin_exp_gpuIdET_S1_EEEvS1_S1_iPS1_,(.L_x_68 - _Z18unrolledRiemannSumIdXadL_Z21logarithm_sin_exp_gpuIdET_S1_EEEvS1_S1_iPS1_)
        .other          _Z18unrolledRiemannSumIdXadL_Z21logarithm_sin_exp_gpuIdET_S1_EEEvS1_S1_iPS1_,@"STO_CUDA_ENTRY STV_DEFAULT"
_Z18unrolledRiemannSumIdXadL_Z21logarithm_sin_exp_gpuIdET_S1_EEEvS1_S1_iPS1_:
.text._Z18unrolledRiemannSumIdXadL_Z21logarithm_sin_exp_gpuIdET_S1_EEEvS1_S1_iPS1_:
[----:B------:R-:W0:Y:S01]  /*0000*/  LDC R1, c[0x0][0x37c] ;  /* 0x0000df00ff017b82 */ /* 0x000e220000000800 */
[----:B------:R-:W1:Y:S07]  /*0010*/  S2R R0, SR_TID.X ;  /* 0x0000000000007919 */ /* 0x000e6e0000002100 */
[----:B------:R-:W1:Y:S01]  /*0020*/  S2UR UR11, SR_CTAID.X ;  /* 0x00000000000b79c3 */ /* 0x000e620000002500 */
[----:B------:R-:W2:Y:S01]  /*0030*/  LDCU UR12, c[0x0][0x390] ;  /* 0x00007200ff0c77ac */ /* 0x000ea20008000800 */
[----:B------:R-:W-:Y:S01]  /*0040*/  BSSY.RECONVERGENT B0, `(.L_x_0) ;  /* 0x00001be000007945 */ /* 0x000fe20003800200 */
[----:B0-----:R-:W-:Y:S01]  /*0050*/  VIADD R1, R1, 0xffffffd8 ;  /* 0xffffffd801017836 */ /* 0x001fe20000000000 */
[----:B------:R-:W-:Y:S01]  /*0060*/  CS2R R8, SRZ ;  /* 0x0000000000087805 */ /* 0x000fe2000001ff00 */
[----:B------:R-:W0:Y:S03]  /*0070*/  LDCU.64 UR4, c[0x0][0x358] ;  /* 0x00006b00ff0477ac */ /* 0x000e260008000a00 */
[----:B------:R-:W1:Y:S01]  /*0080*/  LDC R3, c[0x0][0x360] ;  /* 0x0000d800ff037b82 */ /* 0x000e620000000800 */
[----:B------:R-:W3:Y:S01]  /*0090*/  LDCU UR10, c[0x0][0x390] ;  /* 0x00007200ff0a77ac */ /* 0x000ee20008000800 */
[----:B------:R-:W4:Y:S01]  /*00a0*/  LDCU.64 UR6, c[0x0][0x388] ;  /* 0x00007100ff0677ac */ /* 0x000f220008000a00 */
[----:B------:R-:W0:Y:S01]  /*00b0*/  LDCU.64 UR8, c[0x4][0x8] ;  /* 0x01000100ff0877ac */ /* 0x000e220008000a00 */
[----:B-1----:R-:W-:-:S05]  /*00c0*/  IMAD R0, R3, UR11, R0 ;  /* 0x0000000b03007c24 */ /* 0x002fca000f8e0200 */
[----:B--2---:R-:W-:-:S13]  /*00d0*/  ISETP.GE.AND P0, PT, R0, UR12, PT ;  /* 0x0000000c00007c0c */ /* 0x004fda000bf06270 */
[----:B0--34-:R-:W-:Y:S05]  /*00e0*/  @P0 BRA `(.L_x_1) ;  /* 0x0000001800cc0947 */ /* 0x019fea0003800000 */
[----:B------:R-:W0:Y:S01]  /*00f0*/  LDC.64 R4, c[0x0][0x380] ;  /* 0x0000e000ff047b82 */ /* 0x000e220000000a00 */
[----:B------:R-:W1:Y:S01]  /*0100*/  LDCU UR11, c[0x0][0x370] ;  /* 0x00006e00ff0b77ac */ /* 0x000e620008000800 */
[----:B------:R-:W-:Y:S01]  /*0110*/  IMAD.MOV.U32 R19, RZ, RZ, R0 ;  /* 0x000000ffff137224 */ /* 0x000fe200078e0000 */
[----:B------:R-:W-:-:S05]  /*0120*/  CS2R R8, SRZ ;  /* 0x0000000000087805 */ /* 0x000fca000001ff00 */
[----:B------:R-:W2:Y:S01]  /*0130*/  LDC.64 R6, c[0x0][0x388] ;  /* 0x0000e200ff067b82 */ /* 0x000ea20000000a00 */
[----:B-1----:R-:W-:-:S07]  /*0140*/  IMAD R0, R3, UR11, RZ ;  /* 0x0000000b03007c24 */ /* 0x002fce000f8e02ff */
.L_x_18:
[----:B------:R-:W0:Y:S01]  /*0150*/  I2F.F64 R12, R19 ;  /* 0x00000013000c7312 */ /* 0x000e220000201c00 */
[----:B------:R-:W-:Y:S01]  /*0160*/  IMAD.IADD R3, R0, 0x1, R19 ;  /* 0x0000000100037824 */ /* 0x000fe200078e0213 */
[----:B------:R-:W-:Y:S06]  /*0170*/  BSSY.RECONVERGENT B1, `(.L_x_2) ;  /* 0x0000057000017945 */ /* 0x000fec0003800200 */
[----:B------:R-:W1:Y:S01]  /*0180*/  I2F.F64.U32 R10, R3 ;  /* 0x00000003000a7312 */ /* 0x000e620000201800 */
[----:B0-2---:R-:W-:-:S08]  /*0190*/  DFMA R12, R12, R6, R4 ;  /* 0x000000060c0c722b */ /* 0x005fd00000000004 */
[----:B------:R-:W-:Y:S02]  /*01a0*/  DFMA R14, R12, R12, 1 ;  /* 0x3ff000000c0e742b */ /* 0x000fe4000000000c */
[----:B-1----:R-:W-:-:S08]  /*01b0*/  DFMA R10, R10, R6, R4 ;  /* 0x000000060a0a722b */ /* 0x002fd00000000004 */
[----:B------:R-:W-:Y:S01]  /*01c0*/  ISETP.GT.AND P0, PT, R15, 0xfffff, PT ;  /* 0x000fffff0f00780c */ /* 0x000fe20003f04270 */
[----:B------:R-:W-:Y:S02]  /*01d0*/  IMAD.MOV.U32 R16, RZ, RZ, R14 ;  /* 0x000000ffff107224 */ /* 0x000fe400078e000e */
[----:B------:R-:W-:-:S10]  /*01e0*/  IMAD.MOV.U32 R17, RZ, RZ, R15 ;  /* 0x000000ffff117224 */ /* 0x000fd400078e000f */
[----:B------:R-:W-:-:S10]  /*01f0*/  @!P0 DMUL R16, R16, 1.80143985094819840000e+16 ;  /* 0x4350000010108828 */ /* 0x000fd40000000000 */
[----:B------:R-:W-:Y:S02]  /*0200*/  @!P0 IMAD.MOV.U32 R15, RZ, RZ, R17 ;  /* 0x000000ffff0f8224 */ /* 0x000fe400078e0011 */
[----:B------:R-:W-:Y:S02]  /*0210*/  @!P0 IMAD.MOV.U32 R14, RZ, RZ, R16 ;  /* 0x000000ffff0e8224 */ /* 0x000fe400078e0010 */
[----:B------:R-:W-:-:S05]  /*0220*/  VIADD R2, R15, 0xffffffff ;  /* 0xffffffff0f027836 */ /* 0x000fca0000000000 */
[----:B------:R-:W-:Y:S01]  /*0230*/  ISETP.GT.U32.AND P1, PT, R2, 0x7feffffe, PT ;  /* 0x7feffffe0200780c */ /* 0x000fe20003f24070 */
[----:B------:R-:W-:Y:S02]  /*0240*/  IMAD.MOV.U32 R2, RZ, RZ, -0x3ff ;  /* 0xfffffc01ff027424 */ /* 0x000fe400078e00ff */
[----:B------:R-:W-:-:S10]  /*0250*/  @!P0 IMAD.MOV.U32 R2, RZ, RZ, -0x435 ;  /* 0xfffffbcbff028424 */ /* 0x000fd400078e00ff */
[----:B------:R-:W-:Y:S05]  /*0260*/  @P1 BRA `(.L_x_3) ;  /* 0x0000000400041947 */ /* 0x000fea0003800000 */
[----:B------:R-:W-:Y:S01]  /*0270*/  LOP3.LUT R16, R15, 0xfffff, RZ, 0xc0, !PT ;  /* 0x000fffff0f107812 */ /* 0x000fe200078ec0ff */
[----:B------:R-:W-:Y:S01]  /*0280*/  IMAD.MOV.U32 R18, RZ, RZ, RZ ;  /* 0x000000ffff127224 */ /* 0x000fe200078e00ff */
[----:B------:R-:W-:Y:S01]  /*0290*/  UMOV UR12, 0x3ae80f1e ;  /* 0x3ae80f1e000c7882 */ /* 0x000fe20000000000 */
[----:B------:R-:W-:Y:S01]  /*02a0*/  IMAD.MOV.U32 R26, RZ, RZ, -0x748574fc ;  /* 0x8b7a8b04ff1a7424 */ /* 0x000fe200078e00ff */
[----:B------:R-:W-:Y:S01]  /*02b0*/  LOP3.LUT R17, R16, 0x3ff00000, RZ, 0xfc, !PT ;  /* 0x3ff0000010117812 */ /* 0x000fe200078efcff */
[----:B------:R-:W-:Y:S01]  /*02c0*/  IMAD.MOV.U32 R16, RZ, RZ, R14 ;  /* 0x000000ffff107224 */ /* 0x000fe200078e000e */
[----:B------:R-:W-:Y:S01]  /*02d0*/  UMOV UR13, 0x3eb1380b ;  /* 0x3eb1380b000d7882 */ /* 0x000fe20000000000 */
[----:B------:R-:W-:Y:S01]  /*02e0*/  IMAD.MOV.U32 R27, RZ, RZ, 0x3ed0ee25 ;  /* 0x3ed0ee25ff1b7424 */ /* 0x000fe200078e00ff */
[----:B------:R-:W-:Y:S01]  /*02f0*/  ISETP.GE.U32.AND P0, PT, R17, 0x3ff6a09f, PT ;  /* 0x3ff6a09f1100780c */ /* 0x000fe20003f06070 */
[----:B------:R-:W-:Y:S01]  /*0300*/  UMOV UR14, 0x80000000 ;  /* 0x80000000000e7882 */ /* 0x000fe20000000000 */
[----:B------:R-:W-:Y:S01]  /*0310*/  LEA.HI R2, R15, R2, RZ, 0xc ;  /* 0x000000020f027211 */ /* 0x000fe200078f60ff */
[----:B------:R-:W-:-:S10]  /*0320*/  UMOV UR15, 0x43300000 ;  /* 0x43300000000f7882 */ /* 0x000fd40000000000 */
[----:B------:R-:W-:Y:S02]  /*0330*/  @P0 VIADD R19, R17, 0xfff00000 ;  /* 0xfff0000011130836 */ /* 0x000fe40000000000 */
[----:B------:R-:W-:Y:S02]  /*0340*/  @P0 VIADD R2, R2, 0x1 ;  /* 0x0000000102020836 */ /* 0x000fe40000000000 */
[----:B------:R-:W-:-:S06]  /*0350*/  @P0 IMAD.MOV.U32 R17, RZ, RZ, R19 ;  /* 0x000000ffff110224 */ /* 0x000fcc00078e0013 */
[C---:B------:R-:W-:Y:S02]  /*0360*/  DADD R24, R16.reuse, 1 ;  /* 0x3ff0000010187429 */ /* 0x040fe40000000000 */
[----:B------:R-:W-:-:S04]  /*0370*/  DADD R16, R16, -1 ;  /* 0xbff0000010107429 */ /* 0x000fc80000000000 */
[----:B------:R-:W0:Y:S02]  /*0380*/  MUFU.RCP64H R19, R25 ;  /* 0x0000001900137308 */ /* 0x000e240000001800 */
[----:B0-----:R-:W-:-:S08]  /*0390*/  DFMA R20, -R24, R18, 1 ;  /* 0x3ff000001814742b */ /* 0x001fd00000000112 */
[----:B------:R-:W-:-:S08]  /*03a0*/  DFMA R20, R20, R20, R20 ;  /* 0x000000141414722b */ /* 0x000fd00000000014 */
[----:B------:R-:W-:-:S08]  /*03b0*/  DFMA R18, R18, R20, R18 ;  /* 0x000000141212722b */ /* 0x000fd00000000012 */
[----:B------:R-:W-:-:S08]  /*03c0*/  DMUL R20, R16, R18 ;  /* 0x0000001210147228 */ /* 0x000fd00000000000 */
[----:B------:R-:W-:-:S08]  /*03d0*/  DFMA R20, R16, R18, R20 ;  /* 0x000000121014722b */ /* 0x000fd00000000014 */
[----:B------:R-:W-:Y:S02]  /*03e0*/  DMUL R22, R20, R20 ;  /* 0x0000001414167228 */ /* 0x000fe40000000000 */
[----:B------:R-:W-:-:S06]  /*03f0*/  DADD R14, R16, -R20 ;  /* 0x00000000100e7229 */ /* 0x000fcc0000000814 */
[----:B------:R-:W-:Y:S01]  /*0400*/  DFMA R24, R22, UR12, R26 ;  /* 0x0000000c16187c2b */ /* 0x000fe2000800001a */
[----:B------:R-:W-:Y:S01]  /*0410*/  UMOV UR12, 0x9f02676f ;  /* 0x9f02676f000c7882 */ /* 0x000fe20000000000 */
[----:B------:R-:W-:Y:S01]  /*0420*/  UMOV UR13, 0x3ef3b266 ;  /* 0x3ef3b266000d7882 */ /* 0x000fe20000000000 */
[----:B------:R-:W-:Y:S01]  /*0430*/  LOP3.LUT R26, R2, 0x80000000, RZ, 0x3c, !PT ;  /* 0x80000000021a7812 */ /* 0x000fe200078e3cff */
[----:B------:R-:W-:Y:S01]  /*0440*/  IMAD.MOV.U32 R27, RZ, RZ, 0x43300000 ;  /* 0x43300000ff1b7424 */ /* 0x000fe200078e00ff */
[----:B------:R-:W-:-:S03]  /*0450*/  DADD R28, R14, R14 ;  /* 0x000000000e1c7229 */ /* 0x000fc6000000000e */
[----:B------:R-:W-:Y:S01]  /*0460*/  DFMA R24, R22, R24, UR12 ;  /* 0x0000000c16187e2b */ /* 0x000fe20008000018 */
[----:B------:R-:W-:Y:S01]  /*0470*/  UMOV UR12, 0xa9ab0956 ;  /* 0xa9ab0956000c7882 */ /* 0x000fe20000000000 */
[----:B------:R-:W-:Y:S01]  /*0480*/  UMOV UR13, 0x3f1745cb ;  /* 0x3f1745cb000d7882 */ /* 0x000fe20000000000 */
[----:B------:R-:W-:Y:S01]  /*0490*/  DADD R14, R26, -UR14 ;  /* 0x8000000e1a0e7e29 */ /* 0x000fe20008000000 */
[----:B------:R-:W-:Y:S01]  /*04a0*/  UMOV UR14, 0xfefa39ef ;  /* 0xfefa39ef000e7882 */ /* 0x000fe20000000000 */
[----:B------:R-:W-:Y:S01]  /*04b0*/  UMOV UR15, 0x3fe62e42 ;  /* 0x3fe62e42000f7882 */ /* 0x000fe20000000000 */
[----:B------:R-:W-:Y:S02]  /*04c0*/  DFMA R28, R16, -R20, R28 ;  /* 0x80000014101c722b */ /* 0x000fe4000000001c */
[----:B------:R-:W-:Y:S01]  /*04d0*/  DFMA R24, R22, R24, UR12 ;  /* 0x0000000c16187e2b */ /* 0x000fe20008000018 */
[----:B------:R-:W-:Y:S01]  /*04e0*/  UMOV UR12, 0x2d1b5154 ;  /* 0x2d1b5154000c7882 */ /* 0x000fe20000000000 */
[----:B------:R-:W-:-:S04]  /*04f0*/  UMOV UR13, 0x3f3c71c7 ;  /* 0x3f3c71c7000d7882 */ /* 0x000fc80000000000 */
[----:B------:R-:W-:Y:S02]  /*0500*/  DMUL R28, R18, R28 ;  /* 0x0000001c121c7228 */ /* 0x000fe40000000000 */
[----:B------:R-:W-:Y:S01]  /*0510*/  DFMA R24, R22, R24, UR12 ;  /* 0x0000000c16187e2b */ /* 0x000fe20008000018 */
[----:B------:R-:W-:Y:S01]  /*0520*/  UMOV UR12, 0x923be72d ;  /* 0x923be72d000c7882 */ /* 0x000fe20000000000 */
[----:B------:R-:W-:-:S06]  /*0530*/  UMOV UR13, 0x3f624924 ;  /* 0x3f624924000d7882 */ /* 0x000fcc0000000000 */
[----:B------:R-:W-:Y:S01]  /*0540*/  DFMA R24, R22, R24, UR12 ;  /* 0x0000000c16187e2b */ /* 0x000fe20008000018 */
[----:B------:R-:W-:Y:S01]  /*0550*/  UMOV UR12, 0x9999a3c4 ;  /* 0x9999a3c4000c7882 */ /* 0x000fe20000000000 */
[----:B------:R-:W-:-:S06]  /*0560*/  UMOV UR13, 0x3f899999 ;  /* 0x3f899999000d7882 */ /* 0x000fcc0000000000 */
[----:B------:R-:W-:Y:S01]  /*0570*/  DFMA R26, R22, R24, UR12 ;  /* 0x0000000c161a7e2b */ /* 0x000fe20008000018 */
[----:B------:R-:W-:Y:S01]  /*0580*/  UMOV UR12, 0x55555554 ;  /* 0x55555554000c7882 */ /* 0x000fe20000000000 */
[----:B------:R-:W-:Y:S01]  /*0590*/  UMOV UR13, 0x3fb55555 ;  /* 0x3fb55555000d7882 */ /* 0x000fe20000000000 */
[----:B------:R-:W-:-:S05]  /*05a0*/  DFMA R24, R14, UR14, R20 ;  /* 0x0000000e0e187c2b */ /* 0x000fca0008000014 */
[----:B------:R-:W-:Y:S01]  /*05b0*/  DFMA R26, R22, R26, UR12 ;  /* 0x0000000c161a7e2b */ /* 0x000fe2000800001a */
[----:B------:R-:W-:Y:S01]  /*05c0*/  UMOV UR12, 0xfefa39ef ;  /* 0xfefa39ef000c7882 */ /* 0x000fe20000000000 */
[----:B------:R-:W-:Y:S02]  /*05d0*/  UMOV UR13, 0x3fe62e42 ;  /* 0x3fe62e42000d7882 */ /* 0x000fe40000000000 */
[----:B------:R-:W-:Y:S01]  /*05e0*/  DFMA R16, R14, -UR12, R24 ;  /* 0x8000000c0e107c2b */ /* 0x000fe20008000018 */
[----:B------:R-:W-:Y:S01]  /*05f0*/  UMOV UR12, 0x3b39803f ;  /* 0x3b39803f000c7882 */ /* 0x000fe20000000000 */
[----:B------:R-:W-:Y:S02]  /*0600*/  UMOV UR13, 0x3c7abc9e ;  /* 0x3c7abc9e000d7882 */ /* 0x000fe40000000000 */
[----:B------:R-:W-:-:S04]  /*0610*/  DMUL R26, R22, R26 ;  /* 0x0000001a161a7228 */ /* 0x000fc80000000000 */
[----:B------:R-:W-:-:S04]  /*0620*/  DADD R16, -R20, R16 ;  /* 0x0000000014107229 */ /* 0x000fc80000000110 */
[----:B------:R-:W-:-:S08]  /*0630*/  DFMA R26, R20, R26, R28 ;  /* 0x0000001a141a722b */ /* 0x000fd0000000001c */
[----:B------:R-:W-:-:S08]  /*0640*/  DADD R16, R26, -R16 ;  /* 0x000000001a107229 */ /* 0x000fd00000000810 */
[----:B------:R-:W-:-:S08]  /*0650*/  DFMA R16, R14, UR12, R16 ;  /* 0x0000000c0e107c2b */ /* 0x000fd00008000010 */
[----:B------:R-:W-:Y:S01]  /*0660*/  DADD R24, R24, R16 ;  /* 0x0000000018187229 */ /* 0x000fe20000000010 */
[----:B------:R-:W-:Y:S10]  /*0670*/  BRA `(.L_x_4) ;  /* 0x0000000000187947 */ /* 0x000ff40003800000 */
.L_x_3:
[----:B------:R-:W-:Y:S01]  /*0680*/  IMAD.MOV.U32 R14, RZ, RZ, 0x0 ;  /* 0x00000000ff0e7424 */ /* 0x000fe200078e00ff */
[----:B------:R-:W-:Y:S01]  /*0690*/  LOP3.LUT P0, RZ, R17, 0x7fffffff, RZ, 0xc0, !PT ;  /* 0x7fffffff11ff7812 */ /* 0x000fe2000780c0ff */
[----:B------:R-:W-:-:S06]  /*06a0*/  IMAD.MOV.U32 R15, RZ, RZ, 0x7ff00000 ;  /* 0x7ff00000ff0f7424 */ /* 0x000fcc00078e00ff */
[----:B------:R-:W-:-:S10]  /*06b0*/  DFMA R14, R16, R14, +INF ;  /* 0x7ff00000100e742b */ /* 0x000fd4000000000e */
[----:B------:R-:W-:Y:S02]  /*06c0*/  FSEL R24, R14, RZ, P0 ;  /* 0x000000ff0e187208 */ /* 0x000fe40000000000 */
[----:B------:R-:W-:-:S07]  /*06d0*/  FSEL R25, R15, -QNAN , P0 ;  /* 0xfff000000f197808 */ /* 0x000fce0000000000 */
.L_x_4:
[----:B------:R-:W-:Y:S05]  /*06e0*/  BSYNC.RECONVERGENT B1 ;  /* 0x0000000000017941 */ /* 0x000fea0003800200 */
.L_x_2:
[----:B------:R-:W-:Y:S01]  /*06f0*/  IMAD.MOV.U32 R14, RZ, RZ, 0x652b82fe ;  /* 0x652b82feff0e7424 */ /* 0x000fe200078e00ff */
[----:B------:R-:W-:Y:S01]  /*0700*/  UMOV UR12, 0xfefa39ef ;  /* 0xfefa39ef000c7882 */ /* 0x000fe20000000000 */
[----:B------:R-:W-:Y:S01]  /*0710*/  IMAD.MOV.U32 R15, RZ, RZ, 0x3ff71547 ;  /* 0x3ff71547ff0f7424 */ /* 0x000fe200078e00ff */
[----:B------:R-:W-:Y:S01]  /*0720*/  UMOV UR13, 0x3fe62e42 ;  /* 0x3fe62e42000d7882 */ /* 0x000fe20000000000 */
[----:B------:R-:W-:Y:S01]  /*0730*/  FSETP.GEU.AND P0, PT, |R13|, 4.1917929649353027344, PT ;  /* 0x4086232b0d00780b */ /* 0x000fe20003f0e200 */
[----:B------:R-:W-:Y:S03]  /*0740*/  BSSY.RECONVERGENT B1, `(.L_x_5) ;  /* 0x0000036000017945 */ /* 0x000fe60003800200 */
[----:B------:R-:W-:-:S08]  /*0750*/  DFMA R14, R12, R14, 6.75539944105574400000e+15 ;  /* 0x433800000c0e742b */ /* 0x000fd0000000000e */
[----:B------:R-:W-:-:S08]  /*0760*/  DADD R16, R14, -6.75539944105574400000e+15 ;  /* 0xc33800000e107429 */ /* 0x000fd00000000000 */
[----:B------:R-:W-:Y:S01]  /*0770*/  DFMA R18, R16, -UR12, R12 ;  /* 0x8000000c10127c2b */ /* 0x000fe2000800000c */
[----:B------:R-:W-:Y:S01]  /*0780*/  UMOV UR12, 0x3b39803f ;  /* 0x3b39803f000c7882 */ /* 0x000fe20000000000 */
[----:B------:R-:W-:-:S06]  /*0790*/  UMOV UR13, 0x3c7abc9e ;  /* 0x3c7abc9e000d7882 */ /* 0x000fcc0000000000 */
[----:B------:R-:W-:Y:S01]  /*07a0*/  DFMA R16, R16, -UR12, R18 ;  /* 0x8000000c10107c2b */ /* 0x000fe20008000012 */
[----:B------:R-:W-:Y:S01]  /*07b0*/  UMOV UR12, 0x69ce2bdf ;  /* 0x69ce2bdf000c7882 */ /* 0x000fe20000000000 */
[----:B------:R-:W-:Y:S01]  /*07c0*/  IMAD.MOV.U32 R18, RZ, RZ, -0x35dec16 ;  /* 0xfca213eaff127424 */ /* 0x000fe200078e00ff */
[----:B------:R-:W-:Y:S01]  /*07d0*/  UMOV UR13, 0x3e5ade15 ;  /* 0x3e5ade15000d7882 */ /* 0x000fe20000000000 */
[----:B------:R-:W-:-:S06]  /*07e0*/  IMAD.MOV.U32 R19, RZ, RZ, 0x3e928af3 ;  /* 0x3e928af3ff137424 */ /* 0x000fcc00078e00ff */
[----:B------:R-:W-:Y:S01]  /*07f0*/  DFMA R18, R16, UR12, R18 ;  /* 0x0000000c10127c2b */ /* 0x000fe20008000012 */
[----:B------:R-:W-:Y:S01]  /*0800*/  UMOV UR12, 0x62401315 ;  /* 0x62401315000c7882 */ /* 0x000fe20000000000 */
[----:B------:R-:W-:-:S06]  /*0810*/  UMOV UR13, 0x3ec71dee ;  /* 0x3ec71dee000d7882 */ /* 0x000fcc0000000000 */
        /* <DEDUP_REMOVED lines=21> */
[----:B------:R-:W-:-:S08]  /*0970*/  DFMA R18, R16, R18, UR12 ;  /* 0x0000000c10127e2b */ /* 0x000fd00008000012 */
[----:B------:R-:W-:-:S08]  /*0980*/  DFMA R18, R16, R18, 1 ;  /* 0x3ff000001012742b */ /* 0x000fd00000000012 */
[----:B------:R-:W-:-:S10]  /*0990*/  DFMA R18, R16, R18, 1 ;  /* 0x3ff000001012742b */ /* 0x000fd40000000012 */
[----:B------:R-:W-:Y:S02]  /*09a0*/  IMAD R17, R14, 0x100000, R19 ;  /* 0x001000000e117824 */ /* 0x000fe400078e0213 */
[----:B------:R-:W-:Y:S01]  /*09b0*/  IMAD.MOV.U32 R16, RZ, RZ, R18 ;  /* 0x000000ffff107224 */ /* 0x000fe200078e0012 */
[----:B------:R-:W-:Y:S06]  /*09c0*/  @!P0 BRA `(.L_x_6) ;  /* 0x0000000000348947 */ /* 0x000fec0003800000 */
[----:B------:R-:W-:Y:S01]  /*09d0*/  FSETP.GEU.AND P1, PT, |R13|, 4.2275390625, PT ;  /* 0x408748000d00780b */ /* 0x000fe20003f2e200 */
[C---:B------:R-:W-:Y:S02]  /*09e0*/  DADD R16, R12.reuse, +INF ;  /* 0x7ff000000c107429 */ /* 0x040fe40000000000 */
[----:B------:R-:W-:-:S08]  /*09f0*/  DSETP.GEU.AND P0, PT, R12, RZ, PT ;  /* 0x000000ff0c00722a */ /* 0x000fd00003f0e000 */
[----:B------:R-:W-:Y:S02]  /*0a00*/  FSEL R16, R16, RZ, P0 ;  /* 0x000000ff10107208 */ /* 0x000fe40000000000 */
[----:B------:R-:W-:Y:S01]  /*0a10*/  @!P1 LEA.HI R2, R14, R14, RZ, 0x1 ;  /* 0x0000000e0e029211 */ /* 0x000fe200078f08ff */
[----:B------:R-:W-:Y:S01]  /*0a20*/  @!P1 IMAD.MOV.U32 R12, RZ, RZ, R18 ;  /* 0x000000ffff0c9224 */ /* 0x000fe200078e0012 */
[----:B------:R-:W-:Y:S02]  /*0a30*/  FSEL R17, R17, RZ, P0 ;  /* 0x000000ff11117208 */ /* 0x000fe40000000000 */
[----:B------:R-:W-:-:S05]  /*0a40*/  @!P1 SHF.R.S32.HI R13, RZ, 0x1, R2 ;  /* 0x00000001ff0d9819 */ /* 0x000fca0000011402 */
[----:B------:R-:W-:Y:S02]  /*0a50*/  @!P1 IMAD.IADD R14, R14, 0x1, -R13 ;  /* 0x000000010e0e9824 */ /* 0x000fe400078e0a0d */
[----:B------:R-:W-:-:S03]  /*0a60*/  @!P1 IMAD R13, R13, 0x100000, R19 ;  /* 0x001000000d0d9824 */ /* 0x000fc600078e0213 */
[----:B------:R-:W-:Y:S01]  /*0a70*/  @!P1 LEA R15, R14, 0x3ff00000, 0x14 ;  /* 0x3ff000000e0f9811 */ /* 0x000fe200078ea0ff */
[----:B------:R-:W-:-:S06]  /*0a80*/  @!P1 IMAD.MOV.U32 R14, RZ, RZ, RZ ;  /* 0x000000ffff0e9224 */ /* 0x000fcc00078e00ff */
[----:B------:R-:W-:-:S11]  /*0a90*/  @!P1 DMUL R16, R12, R14 ;  /* 0x0000000e0c109228 */ /* 0x000fd60000000000 */
.L_x_6:
[----:B------:R-:W-:Y:S05]  /*0aa0*/  BSYNC.RECONVERGENT B1 ;  /* 0x0000000000017941 */ /* 0x000fea0003800200 */
.L_x_5:
[----:B------:R-:W-:Y:S01]  /*0ab0*/  DSETP.NEU.AND P0, PT, |R16|, +INF , PT ;  /* 0x7ff000001000742a */ /* 0x000fe20003f0d200 */
[----:B------:R-:W-:-:S13]  /*0ac0*/  BSSY.RECONVERGENT B1, `(.L_x_7) ;  /* 0x000001a000017945 */ /* 0x000fda0003800200 */
[----:B------:R-:W-:Y:S01]  /*0ad0*/  @!P0 DMUL R26, RZ, R16 ;  /* 0x00000010ff1a8228 */ /* 0x000fe20000000000 */
[----:B------:R-:W-:Y:S01]  /*0ae0*/  @!P0 IMAD.MOV.U32 R2, RZ, RZ, RZ ;  /* 0x000000ffff028224 */ /* 0x000fe200078e00ff */
[----:B------:R-:W-:Y:S09]  /*0af0*/  @!P0 BRA `(.L_x_8) ;  /* 0x0000000000588947 */ /* 0x000ff20003800000 */
[----:B------:R-:W-:Y:S01]  /*0b00*/  UMOV UR12, 0x6dc9c883 ;  /* 0x6dc9c883000c7882 */ /* 0x000fe20000000000 */
[----:B------:R-:W-:Y:S01]  /*0b10*/  UMOV UR13, 0x3fe45f30 ;  /* 0x3fe45f30000d7882 */ /* 0x000fe20000000000 */
[C---:B------:R-:W-:Y:S02]  /*0b20*/  DSETP.GE.AND P0, PT, |R16|.reuse, 2.14748364800000000000e+09, PT ;  /* 0x41e000001000742a */ /* 0x040fe40003f06200 */
[----:B------:R-:W-:Y:S01]  /*0b30*/  DMUL R12, R16, UR12 ;  /* 0x0000000c100c7c28 */ /* 0x000fe20008000000 */
[----:B------:R-:W-:Y:S01]  /*0b40*/  UMOV UR12, 0x54442d18 ;  /* 0x54442d18000c7882 */ /* 0x000fe20000000000 */
[----:B------:R-:W-:-:S04]  /*0b50*/  UMOV UR13, 0x3ff921fb ;  /* 0x3ff921fb000d7882 */ /* 0x000fc80000000000 */
[----:B------:R-:W0:Y:S08]  /*0b60*/  F2I.F64 R2, R12 ;  /* 0x0000000c00027311 */ /* 0x000e300000301100 */
[----:B0-----:R-:W0:Y:S02]  /*0b70*/  I2F.F64 R26, R2 ;  /* 0x00000002001a7312 */ /* 0x001e240000201c00 */
[----:B0-----:R-:W-:Y:S01]  /*0b80*/  DFMA R14, R26, -UR12, R16 ;  /* 0x8000000c1a0e7c2b */ /* 0x001fe20008000010 */
[----:B------:R-:W-:Y:S01]  /*0b90*/  UMOV UR12, 0x33145c00 ;  /* 0x33145c00000c7882 */ /* 0x000fe20000000000 */
[----:B------:R-:W-:-:S06]  /*0ba0*/  UMOV UR13, 0x3c91a626 ;  /* 0x3c91a626000d7882 */ /* 0x000fcc0000000000 */
[----:B------:R-:W-:Y:S01]  /*0bb0*/  DFMA R14, R26, -UR12, R14 ;  /* 0x8000000c1a0e7c2b */ /* 0x000fe2000800000e */
[----:B------:R-:W-:Y:S01]  /*0bc0*/  UMOV UR12, 0x252049c0 ;  /* 0x252049c0000c7882 */ /* 0x000fe20000000000 */
[----:B------:R-:W-:-:S06]  /*0bd0*/  UMOV UR13, 0x397b839a ;  /* 0x397b839a000d7882 */ /* 0x000fcc0000000000 */
[----:B------:R-:W-:Y:S01]  /*0be0*/  DFMA R26, R26, -UR12, R14 ;  /* 0x8000000c1a1a7c2b */ /* 0x000fe2000800000e */
[----:B------:R-:W-:Y:S10]  /*0bf0*/  @!P0 BRA `(.L_x_8) ;  /* 0x0000000000188947 */ /* 0x000ff40003800000 */
[----:B------:R-:W-:Y:S01]  /*0c00*/  IMAD.MOV.U32 R13, RZ, RZ, R17 ;  /* 0x000000ffff0d7224 */ /* 0x000fe200078e0011 */
[----:B------:R-:W-:-:S07]  /*0c10*/  MOV R2, 0xc30 ;  /* 0x00000c3000027802 */ /* 0x000fce0000000f00 */
[----:B------:R-:W-:Y:S05]  /*0c20*/  CALL.REL.NOINC `($_Z18unrolledRiemannSumIdXadL_Z21logarithm_sin_exp_gpuIdET_S1_EEEvS1_S1_iPS1_$__internal_trig_reduction_slowpathd) ;  /* 0x00000010000c7944 */ /* 0x000fea0003c00000 */
[----:B------:R-:W-:Y:S02]  /*0c30*/  IMAD.MOV.U32 R2, RZ, RZ, R14 ;  /* 0x000000ffff027224 */ /* 0x000fe400078e000e */
[----:B------:R-:W-:Y:S02]  /*0c40*/  IMAD.MOV.U32 R26, RZ, RZ, R16 ;  /* 0x000000ffff1a7224 */ /* 0x000fe400078e0010 */
[----:B------:R-:W-:-:S07]  /*0c50*/  IMAD.MOV.U32 R27, RZ, RZ, R17 ;  /* 0x000000ffff1b7224 */ /* 0x000fce00078e0011 */
.L_x_8:
[----:B------:R-:W-:Y:S05]  /*0c60*/  BSYNC.RECONVERGENT B1 ;  /* 0x0000000000017941 */ /* 0x000fea0003800200 */
.L_x_7:
[----:B------:R-:W-:-:S05]  /*0c70*/  IMAD.SHL.U32 R12, R2, 0x40, RZ ;  /* 0x00000040020c7824 */ /* 0x000fca00078e00ff */
[----:B------:R-:W-:-:S04]  /*0c80*/  LOP3.LUT R12, R12, 0x40, RZ, 0xc0, !PT ;  /* 0x000000400c0c7812 */ /* 0x000fc800078ec0ff */
[----:B------:R-:W-:-:S05]  /*0c90*/  IADD3 R30, P0, PT, R12, UR8, RZ ;  /* 0x000000080c1e7c10 */ /* 0x000fca000ff1e0ff */
[----:B------:R-:W-:-:S05]  /*0ca0*/  IMAD.X R31, RZ, RZ, UR9, P0 ;  /* 0x00000009ff1f7e24 */ /* 0x000fca00080e06ff */
[----:B------:R-:W2:Y:S04]  /*0cb0*/  LDG.E.128.CONSTANT R12, desc[UR4][R30.64] ;  /* 0x000000041e0c7981 */ /* 0x000ea8000c1e9d00 */
[----:B------:R-:W3:Y:S04]  /*0cc0*/  LDG.E.128.CONSTANT R16, desc[UR4][R30.64+0x10] ;  /* 0x000010041e107981 */ /* 0x000ee8000c1e9d00 */
[----:B------:R-:W4:Y:S01]  /*0cd0*/  LDG.E.128.CONSTANT R20, desc[UR4][R30.64+0x20] ;  /* 0x000020041e147981 */ /* 0x000f22000c1e9d00 */
[----:B------:R-:W-:Y:S01]  /*0ce0*/  LOP3.LUT R28, R2, 0x1, RZ, 0xc0, !PT ;  /* 0x00000001021c7812 */ /* 0x000fe200078ec0ff */
[----:B------:R-:W-:Y:S01]  /*0cf0*/  IMAD.MOV.U32 R32, RZ, RZ, 0x20fd8164 ;  /* 0x20fd8164ff207424 */ /* 0x000fe200078e00ff */
[----:B------:R-:W-:Y:S01]  /*0d00*/  UMOV UR12, 0xffda0d24 ;  /* 0xffda0d24000c7882 */ /* 0x000fe20000000000 */
[----:B------:R-:W-:Y:S01]  /*0d10*/  IMAD.MOV.U32 R33, RZ, RZ, 0x3da8ff83 ;  /* 0x3da8ff83ff217424 */ /* 0x000fe200078e00ff */
[----:B------:R-:W-:Y:S01]  /*0d20*/  ISETP.NE.U32.AND P0, PT, R28, 0x1, PT ;  /* 0x000000011c00780c */ /* 0x000fe20003f05070 */
[----:B------:R-:W-:Y:S01]  /*0d30*/  DMUL R28, R26, R26 ;  /* 0x0000001a1a1c7228 */ /* 0x000fe20000000000 */
[----:B------:R-:W-:Y:S01]  /*0d40*/  UMOV UR13, 0x3c7777d0 ;  /* 0x3c7777d0000d7882 */ /* 0x000fe20000000000 */
[----:B------:R-:W-:Y:S01]  /*0d50*/  BSSY.RECONVERGENT B1, `(.L_x_9) ;  /* 0x00000e9000017945 */ /* 0x000fe20003800200 */
[----:B------:R-:W-:-:S02]  /*0d60*/  FSEL R32, R32, -8.06006814911005101289e+34, !P0 ;  /* 0xf9785eba20207808 */ /* 0x000fc40004000000 */
[----:B------:R-:W-:-:S06]  /*0d70*/  FSEL R33, -R33, 0.11223486810922622681, !P0 ;  /* 0x3de5db6521217808 */ /* 0x000fcc0004000100 */
[----:B--2---:R-:W-:-:S08]  /*0d80*/  DFMA R12, R28, R32, R12 ;  /* 0x000000201c0c722b */ /* 0x004fd0000000000c */
[----:B------:R-:W-:-:S08]  /*0d90*/  DFMA R12, R28, R12, R14 ;  /* 0x0000000c1c0c722b */ /* 0x000fd0000000000e */
[----:B---3--:R-:W-:Y:S02]  /*0da0*/  DFMA R12, R28, R12, R16 ;  /* 0x0000000c1c0c722b */ /* 0x008fe40000000010 */
[----:B------:R-:W-:-:S06]  /*0db0*/  DMUL R16, R24, UR12 ;  /* 0x0000000c18107c28 */ /* 0x000fcc0008000000 */
[----:B------:R-:W-:-:S08]  /*0dc0*/  DFMA R12, R28, R12, R18 ;  /* 0x0000000c1c0c722b */ /* 0x000fd00000000012 */
[----:B----4-:R-:W-:-:S08]  /*0dd0*/  DFMA R12, R28, R12, R20 ;  /* 0x0000000c1c0c722b */ /* 0x010fd00000000014 */
[----:B------:R-:W-:-:S08]  /*0de0*/  DFMA R12, R28, R12, R22 ;  /* 0x0000000c1c0c722b */ /* 0x000fd00000000016 */
[----:B------:R-:W-:Y:S02]  /*0df0*/  DFMA R26, R12, R26, R26 ;  /* 0x0000001a0c1a722b */ /* 0x000fe4000000001a */
[----:B------:R-:W-:-:S10]  /*0e00*/  DFMA R12, R28, R12, 1 ;  /* 0x3ff000001c0c742b */ /* 0x000fd4000000000c */
[----:B------:R-:W-:Y:S01]  /*0e10*/  FSEL R18, R12, R26, !P0 ;  /* 0x0000001a0c127208 */ /* 0x000fe20004000000 */
[----:B------:R-:W-:Y:S01]  /*0e20*/  IMAD.MOV.U32 R12, RZ, RZ, 0x652b82fe ;  /* 0x652b82feff0c7424 */ /* 0x000fe200078e00ff */
[----:B------:R-:W-:Y:S01]  /*0e30*/  FSEL R19, R13, R27, !P0 ;  /* 0x0000001b0d137208 */ /* 0x000fe20004000000 */
[----:B------:R-:W-:Y:S01]  /*0e40*/  IMAD.MOV.U32 R13, RZ, RZ, 0x3ff71547 ;  /* 0x3ff71547ff0d7424 */ /* 0x000fe200078e00ff */
[----:B------:R-:W-:-:S04]  /*0e50*/  LOP3.LUT P0, RZ, R2, 0x2, RZ, 0xc0, !PT ;  /* 0x0000000202ff7812 */ /* 0x000fc8000780c0ff */
[----:B------:R-:W-:Y:S02]  /*0e60*/  DADD R14, RZ, -R18 ;  /* 0x00000000ff0e7229 */ /* 0x000fe40000000812 */
[----:B------:R-:W-:-:S08]  /*0e70*/  DFMA R16, R24, R12, R16 ;  /* 0x0000000c1810722b */ /* 0x000fd00000000010 */
[----:B------:R-:W-:Y:S02]  /*0e80*/  FSEL R14, R18, R14, !P0 ;  /* 0x0000000e120e7208 */ /* 0x000fe40004000000 */
[----:B------:R-:W-:Y:S02]  /*0e90*/  FSEL R15, R19, R15, !P0 ;  /* 0x0000000f130f7208 */ /* 0x000fe40004000000 */
[----:B------:R-:W-:-:S04]  /*0ea0*/  ISETP.GE.U32.AND P0, PT, R3, UR10, PT ;  /* 0x0000000a03007c0c */ /* 0x000fc8000bf06070 */
[----:B------:R-:W-:-:S08]  /*0eb0*/  DMUL R16, R16, R14 ;  /* 0x0000000e10107228 */ /* 0x000fd00000000000 */
[----:B------:R-:W-:Y:S01]  /*0ec0*/  DFMA R8, R16, UR6, R8 ;  /* 0x0000000610087c2b */ /* 0x000fe20008000008 */
[----:B------:R-:W-:Y:S10]  /*0ed0*/  @P0 BRA `(.L_x_10) ;  /* 0x0000000c00400947 */ /* 0x000ff40003800000 */
[----:B------:R-:W-:Y:S01]  /*0ee0*/  DFMA R14, R10, R10, 1 ;  /* 0x3ff000000a0e742b */ /* 0x000fe2000000000a */
[----:B------:R-:W-:Y:S09]  /*0ef0*/  BSSY.RECONVERGENT B2, `(.L_x_11) ;  /* 0x0000053000027945 */ /* 0x000ff20003800200 */
[----:B------:R-:W-:Y:S01]  /*0f00*/  ISETP.GT.AND P0, PT, R15, 0xfffff, PT ;  /* 0x000fffff0f00780c */ /* 0x000fe20003f04270 */
[----:B------:R-:W-:-:S02]  /*0f10*/  IMAD.MOV.U32 R16, RZ, RZ, R14 ;  /* 0x000000ffff107224 */ /* 0x000fc400078e000e */
        /* <DEDUP_REMOVED lines=74> */
.L_x_12:
[----:B------:R-:W-:Y:S01]  /*13c0*/  IMAD.MOV.U32 R14, RZ, RZ, 0x0 ;  /* 0x00000000ff0e7424 */ /* 0x000fe200078e00ff */
[----:B------:R-:W-:Y:S01]  /*13d0*/  LOP3.LUT P0, RZ, R17, 0x7fffffff, RZ, 0xc0, !PT ;  /* 0x7fffffff11ff7812 */ /* 0x000fe2000780c0ff */
[----:B------:R-:W-:-:S06]  /*13e0*/  IMAD.MOV.U32 R15, RZ, RZ, 0x7ff00000 ;  /* 0x7ff00000ff0f7424 */ /* 0x000fcc00078e00ff */
[----:B------:R-:W-:-:S10]  /*13f0*/  DFMA R14, R16, R14, +INF ;  /* 0x7ff00000100e742b */ /* 0x000fd4000000000e */
[----:B------:R-:W-:Y:S02]  /*1400*/  FSEL R24, R14, RZ, P0 ;  /* 0x000000ff0e187208 */ /* 0x000fe40000000000 */
[----:B------:R-:W-:-:S07]  /*1410*/  FSEL R25, R15, -QNAN , P0 ;  /* 0xfff000000f197808 */ /* 0x000fce0000000000 */
.L_x_13:
[----:B------:R-:W-:Y:S05]  /*1420*/  BSYNC.RECONVERGENT B2 ;  /* 0x0000000000027941 */ /* 0x000fea0003800200 */
.L_x_11:
[----:B------:R-:W-:Y:S01]  /*1430*/  DFMA R12, R10, R12, 6.75539944105574400000e+15 ;  /* 0x433800000a0c742b */ /* 0x000fe2000000000c */
[----:B------:R-:W-:Y:S01]  /*1440*/  UMOV UR12, 0xfefa39ef ;  /* 0xfefa39ef000c7882 */ /* 0x000fe20000000000 */
[----:B------:R-:W-:Y:S01]  /*1450*/  UMOV UR13, 0x3fe62e42 ;  /* 0x3fe62e42000d7882 */ /* 0x000fe20000000000 */
[----:B------:R-:W-:Y:S01]  /*1460*/  FSETP.GEU.AND P0, PT, |R11|, 4.1917929649353027344, PT ;  /* 0x4086232b0b00780b */ /* 0x000fe20003f0e200 */
[----:B------:R-:W-:Y:S04]  /*1470*/  BSSY.RECONVERGENT B2, `(.L_x_14) ;  /* 0x0000035000027945 */ /* 0x000fe80003800200 */
        /* <DEDUP_REMOVED lines=52> */
.L_x_15:
[----:B------:R-:W-:Y:S05]  /*17c0*/  BSYNC.RECONVERGENT B2 ;  /* 0x0000000000027941 */ /* 0x000fea0003800200 */
.L_x_14:
        /* <DEDUP_REMOVED lines=22> */
[----:B------:R-:W-:Y:S01]  /*1930*/  MOV R2, 0x1960 ;  /* 0x0000196000027802 */ /* 0x000fe20000000f00 */
[----:B------:R-:W-:-:S07]  /*1940*/  IMAD.MOV.U32 R13, RZ, RZ, R15 ;  /* 0x000000ffff0d7224 */ /* 0x000fce00078e000f */
[----:B------:R-:W-:Y:S05]  /*1950*/  CALL.REL.NOINC `($_Z18unrolledRiemannSumIdXadL_Z21logarithm_sin_exp_gpuIdET_S1_EEEvS1_S1_iPS1_$__internal_trig_reduction_slowpathd) ;  /* 0x0000000000c07944 */ /* 0x000fea0003c00000 */
[----:B------:R-:W-:Y:S02]  /*1960*/  IMAD.MOV.U32 R2, RZ, RZ, R14 ;  /* 0x000000ffff027224 */ /* 0x000fe400078e000e */
[----:B------:R-:W-:Y:S02]  /*1970*/  IMAD.MOV.U32 R10, RZ, RZ, R16 ;  /* 0x000000ffff0a7224 */ /* 0x000fe400078e0010 */
[----:B------:R-:W-:-:S07]  /*1980*/  IMAD.MOV.U32 R11, RZ, RZ, R17 ;  /* 0x000000ffff0b7224 */ /* 0x000fce00078e0011 */
.L_x_17:
[----:B------:R-:W-:Y:S05]  /*1990*/  BSYNC.RECONVERGENT B2 ;  /* 0x0000000000027941 */ /* 0x000fea0003800200 */
.L_x_16:
        /* <DEDUP_REMOVED lines=13> */
[----:B------:R-:W-:-:S02]  /*1a70*/  UMOV UR13, 0x3c7777d0 ;  /* 0x3c7777d0000d7882 */ /* 0x000fc40000000000 */
[----:B------:R-:W-:Y:S02]  /*1a80*/  FSEL R30, R30, -8.06006814911005101289e+34, !P0 ;  /* 0xf9785eba1e1e7808 */ /* 0x000fe40004000000 */
[----:B------:R-:W-:-:S06]  /*1a90*/  FSEL R31, -R31, 0.11223486810922622681, !P0 ;  /* 0x3de5db651f1f7808 */ /* 0x000fcc0004000100 */
[----:B--2---:R-:W-:-:S08]  /*1aa0*/  DFMA R12, R26, R30, R12 ;  /* 0x0000001e1a0c722b */ /* 0x004fd0000000000c */
[----:B------:R-:W-:-:S08]  /*1ab0*/  DFMA R12, R26, R12, R14 ;  /* 0x0000000c1a0c722b */ /* 0x000fd0000000000e */
[----:B---3--:R-:W-:-:S08]  /*1ac0*/  DFMA R12, R26, R12, R16 ;  /* 0x0000000c1a0c722b */ /* 0x008fd00000000010 */
[----:B------:R-:W-:-:S08]  /*1ad0*/  DFMA R12, R26, R12, R18 ;  /* 0x0000000c1a0c722b */ /* 0x000fd00000000012 */
[----:B----4-:R-:W-:-:S08]  /*1ae0*/  DFMA R12, R26, R12, R20 ;  /* 0x0000000c1a0c722b */ /* 0x010fd00000000014 */
[----:B------:R-:W-:-:S08]  /*1af0*/  DFMA R12, R26, R12, R22 ;  /* 0x0000000c1a0c722b */ /* 0x000fd00000000016 */
[----:B------:R-:W-:Y:S02]  /*1b00*/  DFMA R10, R12, R10, R10 ;  /* 0x0000000a0c0a722b */ /* 0x000fe4000000000a */
[----:B------:R-:W-:-:S10]  /*1b10*/  DFMA R12, R26, R12, 1 ;  /* 0x3ff000001a0c742b */ /* 0x000fd4000000000c */
[----:B------:R-:W-:Y:S02]  /*1b20*/  FSEL R14, R12, R10, !P0 ;  /* 0x0000000a0c0e7208 */ /* 0x000fe40004000000 */
[----:B------:R-:W-:Y:S01]  /*1b30*/  FSEL R15, R13, R11, !P0 ;  /* 0x0000000b0d0f7208 */ /* 0x000fe20004000000 */
[----:B------:R-:W-:Y:S01]  /*1b40*/  DMUL R12, R24, UR12 ;  /* 0x0000000c180c7c28 */ /* 0x000fe20008000000 */
[----:B------:R-:W-:Y:S01]  /*1b50*/  LOP3.LUT P0, RZ, R2, 0x2, RZ, 0xc0, !PT ;  /* 0x0000000202ff7812 */ /* 0x000fe2000780c0ff */
[----:B------:R-:W-:Y:S01]  /*1b60*/  UMOV UR12, 0x652b82fe ;  /* 0x652b82fe000c7882 */ /* 0x000fe20000000000 */
[----:B------:R-:W-:Y:S02]  /*1b70*/  UMOV UR13, 0x3ff71547 ;  /* 0x3ff71547000d7882 */ /* 0x000fe40000000000 */
[----:B------:R-:W-:-:S03]  /*1b80*/  DADD R10, RZ, -R14 ;  /* 0x00000000ff0a7229 */ /* 0x000fc6000000080e */
[----:B------:R-:W-:-:S07]  /*1b90*/  DFMA R12, R24, UR12, R12 ;  /* 0x0000000c180c7c2b */ /* 0x000fce000800000c */
[----:B------:R-:W-:Y:S02]  /*1ba0*/  FSEL R10, R14, R10, !P0 ;  /* 0x0000000a0e0a7208 */ /* 0x000fe40004000000 */
[----:B------:R-:W-:-:S06]  /*1bb0*/  FSEL R11, R15, R11, !P0 ;  /* 0x0000000b0f0b7208 */ /* 0x000fcc0004000000 */
[----:B------:R-:W-:-:S08]  /*1bc0*/  DMUL R12, R12, R10 ;  /* 0x0000000a0c0c7228 */ /* 0x000fd00000000000 */
[----:B------:R-:W-:-:S11]  /*1bd0*/  DFMA R8, R12, UR6, R8 ;  /* 0x000000060c087c2b */ /* 0x000fd60008000008 */
.L_x_10:
[----:B------:R-:W-:Y:S05]  /*1be0*/  BSYNC.RECONVERGENT B1 ;  /* 0x0000000000017941 */ /* 0x000fea0003800200 */
.L_x_9:
[----:B------:R-:W-:-:S05]  /*1bf0*/  IMAD.IADD R19, R0, 0x1, R3 ;  /* 0x0000000100137824 */ /* 0x000fca00078e0203 */
[----:B------:R-:W-:-:S13]  /*1c00*/  ISETP.GE.AND P0, PT, R19, UR10, PT ;  /* 0x0000000a13007c0c */ /* 0x000fda000bf06270 */
[----:B------:R-:W-:Y:S05]  /*1c10*/  @!P0 BRA `(.L_x_18) ;  /* 0xffffffe4004c8947 */ /* 0x000fea000383ffff */
.L_x_1:
[----:B------:R-:W-:Y:S05]  /*1c20*/  BSYNC.RECONVERGENT B0 ;  /* 0x0000000000007941 */ /* 0x000fea0003800200 */
.L_x_0:
[----:B------:R-:W0:Y:S02]  /*1c30*/  LDC.64 R2, c[0x0][0x398] ;  /* 0x0000e600ff027b82 */ /* 0x000e240000000a00 */
[----:B0-----:R-:W-:Y:S01]  /*1c40*/  REDG.E.ADD.F64.RN.STRONG.GPU desc[UR4][R2.64], R8 ;  /* 0x00000008020079a6 */ /* 0x001fe2000c12ff04 */
[----:B------:R-:W-:Y:S05]  /*1c50*/  EXIT ;  /* 0x000000000000794d */ /* 0x000fea0003800000 */
        .type           $_Z18unrolledRiemannSumIdXadL_Z21logarithm_sin_exp_gpuIdET_S1_EEEvS1_S1_iPS1_$__internal_trig_reduction_slowpathd,@function
        .size           $_Z18unrolledRiemannSumIdXadL_Z21logarithm_sin_exp_gpuIdET_S1_EEEvS1_S1_iPS1_$__internal_trig_reduction_slowpathd,(.L_x_68 - $_Z18unrolledRiemannSumIdXadL_Z21logarithm_sin_exp_gpuIdET_S1_EEEvS1_S1_iPS1_$__internal_trig_reduction_slowpathd)
$_Z18unrolledRiemannSumIdXadL_Z21logarithm_sin_exp_gpuIdET_S1_EEEvS1_S1_iPS1_$__internal_trig_reduction_slowpathd:
[--C-:B------:R-:W-:Y:S01]  /*1c60*/  SHF.R.U32.HI R12, RZ, 0x14, R13.reuse ;  /* 0x00000014ff0c7819 */ /* 0x100fe2000001160d */
[----:B------:R-:W-:Y:S02]  /*1c70*/  IMAD.MOV.U32 R17, RZ, RZ, R13 ;  /* 0x000000ffff117224 */ /* 0x000fe400078e000d */
[----:B------:R-:W-:Y:S01]  /*1c80*/  IMAD.MOV.U32 R14, RZ, RZ, RZ ;  /* 0x000000ffff0e7224 */ /* 0x000fe200078e00ff */
[----:B------:R-:W-:-:S04]  /*1c90*/  LOP3.LUT R15, R12, 0x7ff, RZ, 0xc0, !PT ;  /* 0x000007ff0c0f7812 */ /* 0x000fc800078ec0ff */
[----:B------:R-:W-:-:S13]  /*1ca0*/  ISETP.NE.AND P0, PT, R15, 0x7ff, PT ;  /* 0x000007ff0f00780c */ /* 0x000fda0003f05270 */
[----:B------:R-:W-:Y:S05]  /*1cb0*/  @!P0 BRA `(.L_x_19) ;  /* 0x0000000800488947 */ /* 0x000fea0003800000 */
[----:B------:R-:W-:Y:S01]  /*1cc0*/  VIADD R15, R15, 0xfffffc00 ;  /* 0xfffffc000f0f7836 */ /* 0x000fe20000000000 */
[----:B------:R-:W-:Y:S01]  /*1cd0*/  BSSY.RECONVERGENT B3, `(.L_x_20) ;  /* 0x000002f000037945 */ /* 0x000fe20003800200 */
[----:B------:R-:W-:-:S03]  /*1ce0*/  CS2R R20, SRZ ;  /* 0x0000000000147805 */ /* 0x000fc6000001ff00 */
[----:B------:R-:W-:Y:S02]  /*1cf0*/  SHF.R.U32.HI R14, RZ, 0x6, R15 ;  /* 0x00000006ff0e7819 */ /* 0x000fe4000001160f */
[----:B------:R-:W-:Y:S02]  /*1d00*/  ISETP.GE.U32.AND P0, PT, R15, 0x80, PT ;  /* 0x000000800f00780c */ /* 0x000fe40003f06070 */
[C---:B------:R-:W-:Y:S02]  /*1d10*/  IADD3 R15, PT, PT, -R14.reuse, 0x13, RZ ;  /* 0x000000130e0f7810 */ /* 0x040fe40007ffe1ff */
[----:B------:R-:W-:Y:S02]  /*1d20*/  IADD3 R29, PT, PT, -R14, 0xf, RZ ;  /* 0x0000000f0e1d7810 */ /* 0x000fe40007ffe1ff */
[----:B------:R-:W-:-:S04]  /*1d30*/  SEL R15, R15, 0x12, P0 ;  /* 0x000000120f0f7807 */ /* 0x000fc80000000000 */
[----:B------:R-:W-:-:S13]  /*1d40*/  ISETP.GE.AND P0, PT, R29, R15, PT ;  /* 0x0000000f1d00720c */ /* 0x000fda0003f06270 */
[----:B------:R-:W-:Y:S05]  /*1d50*/  @P0 BRA `(.L_x_21) ;  /* 0x0000000000980947 */ /* 0x000fea0003800000 */
[----:B------:R-:W0:Y:S01]  /*1d60*/  LDC.64 R18, c[0x0][0x358] ;  /* 0x0000d600ff127b82 */ /* 0x000e220000000a00 */
[C---:B------:R-:W-:Y:S01]  /*1d70*/  SHF.L.U64.HI R22, R16.reuse, 0xb, R17 ;  /* 0x0000000b10167819 */ /* 0x040fe20000010211 */
[----:B------:R-:W-:Y:S01]  /*1d80*/  BSSY.RECONVERGENT B4, `(.L_x_22) ;  /* 0x0000022000047945 */ /* 0x000fe20003800200 */
[----:B------:R-:W-:Y:S01]  /*1d90*/  IMAD.SHL.U32 R17, R16, 0x800, RZ ;  /* 0x0000080010117824 */ /* 0x000fe200078e00ff */
[----:B------:R-:W-:Y:S01]  /*1da0*/  IADD3 R27, PT, PT, RZ, -R14, -R15 ;  /* 0x8000000eff1b7210 */ /* 0x000fe20007ffe80f */
[----:B------:R-:W-:Y:S01]  /*1db0*/  IMAD.MOV.U32 R26, RZ, RZ, RZ ;  /* 0x000000ffff1a7224 */ /* 0x000fe200078e00ff */
[----:B------:R-:W-:Y:S02]  /*1dc0*/  CS2R R20, SRZ ;  /* 0x0000000000147805 */ /* 0x000fe4000001ff00 */
[----:B------:R-:W-:-:S07]  /*1dd0*/  LOP3.LUT R16, R22, 0x80000000, RZ, 0xfc, !PT ;  /* 0x8000000016107812 */ /* 0x000fce00078efcff */
.L_x_23:
[----:B------:R-:W1:Y:S01]  /*1de0*/  LDC.64 R22, c[0x4][RZ] ;  /* 0x01000000ff167b82 */ /* 0x000e620000000a00 */
[----:B0-----:R-:W-:Y:S02]  /*1df0*/  R2UR UR12, R18 ;  /* 0x00000000120c72ca */ /* 0x001fe400000e0000 */
[----:B------:R-:W-:Y:S01]  /*1e00*/  R2UR UR13, R19 ;  /* 0x00000000130d72ca */ /* 0x000fe200000e0000 */
[----:B-1----:R-:W-:-:S12]  /*1e10*/  IMAD.WIDE R22, R29, 0x8, R22 ;  /* 0x000000081d167825 */ /* 0x002fd800078e0216 */
[----:B------:R-:W2:Y:S01]  /*1e20*/  LDG.E.64.CONSTANT R22, desc[UR12][R22.64] ;  /* 0x0000000c16167981 */ /* 0x000ea2000c1e9b00 */
[----:B------:R-:W-:Y:S02]  /*1e30*/  VIADD R27, R27, 0x1 ;  /* 0x000000011b1b7836 */ /* 0x000fe40000000000 */
[----:B------:R-:W-:Y:S02]  /*1e40*/  VIADD R29, R29, 0x1 ;  /* 0x000000011d1d7836 */ /* 0x000fe40000000000 */
[----:B--2---:R-:W-:-:S04]  /*1e50*/  IMAD.WIDE.U32 R20, P2, R22, R17, R20 ;  /* 0x0000001116147225 */ /* 0x004fc80007840014 */
[----:B------:R-:W-:Y:S02]  /*1e60*/  IMAD R31, R22, R16, RZ ;  /* 0x00000010161f7224 */ /* 0x000fe400078e02ff */
[CC--:B------:R-:W-:Y:S02]  /*1e70*/  IMAD R28, R23.reuse, R17.reuse, RZ ;  /* 0x00000011171c7224 */ /* 0x0c0fe400078e02ff */
[----:B------:R-:W-:Y:S01]  /*1e80*/  IMAD.HI.U32 R33, R23, R17, RZ ;  /* 0x0000001117217227 */ /* 0x000fe200078e00ff */
[----:B------:R-:W-:-:S03]  /*1e90*/  IADD3 R21, P0, PT, R31, R21, RZ ;  /* 0x000000151f157210 */ /* 0x000fc60007f1e0ff */
[----:B------:R-:W-:Y:S01]  /*1ea0*/  IMAD R31, R26, 0x8, R1 ;  /* 0x000000081a1f7824 */ /* 0x000fe200078e0201 */
[----:B------:R-:W-:Y:S01]  /*1eb0*/  IADD3 R21, P1, PT, R28, R21, RZ ;  /* 0x000000151c157210 */ /* 0x000fe20007f3e0ff */
[----:B------:R-:W-:-:S04]  /*1ec0*/  IMAD.HI.U32 R28, R22, R16, RZ ;  /* 0x00000010161c7227 */ /* 0x000fc800078e00ff */
[----:B------:R-:W-:Y:S01]  /*1ed0*/  IMAD.X R22, RZ, RZ, R28, P2 ;  /* 0x000000ffff167224 */ /* 0x000fe200010e061c */
[----:B------:R0:W-:Y:S01]  /*1ee0*/  STL.64 [R31], R20 ;  /* 0x000000141f007387 */ /* 0x0001e20000100a00 */
[----:B------:R-:W-:-:S03]  /*1ef0*/  IMAD.HI.U32 R28, R23, R16, RZ ;  /* 0x00000010171c7227 */ /* 0x000fc600078e00ff */
[----:B------:R-:W-:Y:S01]  /*1f00*/  IADD3.X R22, P0, PT, R33, R22, RZ, P0, !PT ;  /* 0x0000001621167210 */ /* 0x000fe2000071e4ff */
[----:B------:R-:W-:Y:S02]  /*1f10*/  IMAD R23, R23, R16, RZ ;  /* 0x0000001017177224 */ /* 0x000fe400078e02ff */
[----:B------:R-:W-:-:S03]  /*1f20*/  VIADD R26, R26, 0x1 ;  /* 0x000000011a1a7836 */ /* 0x000fc60000000000 */
[----:B------:R-:W-:Y:S01]  /*1f30*/  IADD3.X R23, P1, PT, R23, R22, RZ, P1, !PT ;  /* 0x0000001617177210 */ /* 0x000fe20000f3e4ff */
[----:B------:R-:W-:Y:S01]  /*1f40*/  IMAD.X R22, RZ, RZ, R28, P0 ;  /* 0x000000ffff167224 */ /* 0x000fe200000e061c */
[----:B------:R-:W-:-:S03]  /*1f50*/  ISETP.NE.AND P0, PT, R27, -0xf, PT ;  /* 0xfffffff11b00780c */ /* 0x000fc60003f05270 */
[----:B------:R-:W-:Y:S02]  /*1f60*/  IMAD.X R22, RZ, RZ, R22, P1 ;  /* 0x000000ffff167224 */ /* 0x000fe400008e0616 */
[----:B0-----:R-:W-:Y:S02]  /*1f70*/  IMAD.MOV.U32 R20, RZ, RZ, R23 ;  /* 0x000000ffff147224 */ /* 0x001fe400078e0017 */
[----:B------:R-:W-:-:S06]  /*1f80*/  IMAD.MOV.U32 R21, RZ, RZ, R22 ;  /* 0x000000ffff157224 */ /* 0x000fcc00078e0016 */
[----:B------:R-:W-:Y:S05]  /*1f90*/  @P0 BRA `(.L_x_23) ;  /* 0xfffffffc00900947 */ /* 0x000fea000383ffff */
[----:B------:R-:W-:Y:S05]  /*1fa0*/  BSYNC.RECONVERGENT B4 ;  /* 0x0000000000047941 */ /* 0x000fea0003800200 */
.L_x_22:
[----:B------:R-:W-:-:S07]  /*1fb0*/  IMAD.MOV.U32 R29, RZ, RZ, R15 ;  /* 0x000000ffff1d7224 */ /* 0x000fce00078e000f */
.L_x_21:
[----:B------:R-:W-:Y:S05]  /*1fc0*/  BSYNC.RECONVERGENT B3 ;  /* 0x0000000000037941 */ /* 0x000fea0003800200 */
.L_x_20:
[----:B------:R-:W-:Y:S01]  /*1fd0*/  LOP3.LUT P0, R33, R12, 0x3f, RZ, 0xc0, !PT ;  /* 0x0000003f0c217812 */ /* 0x000fe2000780c0ff */
[----:B------:R-:W-:-:S04]  /*1fe0*/  IMAD.IADD R14, R14, 0x1, R29 ;  /* 0x000000010e0e7824 */ /* 0x000fc800078e021d */
[----:B------:R-:W-:-:S05]  /*1ff0*/  IMAD.U32 R35, R14, 0x8, R1 ;  /* 0x000000080e237824 */ /* 0x000fca00078e0001 */
[----:B------:R0:W-:Y:S04]  /*2000*/  STL.64 [R35+-0x78], R20 ;  /* 0xffff881423007387 */ /* 0x0001e80000100a00 */
[----:B------:R-:W2:Y:S04]  /*2010*/  @P0 LDL.64 R22, [R1+0x8] ;  /* 0x0000080001160983 */ /* 0x000ea80000100a00 */
[----:B------:R-:W3:Y:S04]  /*2020*/  LDL.64 R16, [R1+0x10] ;  /* 0x0000100001107983 */ /* 0x000ee80000100a00 */
[----:B------:R-:W0:Y:S01]  /*2030*/  LDL.64 R14, [R1+0x18] ;  /* 0x00001800010e7983 */ /* 0x000e220000100a00 */
[----:B------:R-:W-:Y:S01]  /*2040*/  @P0 LOP3.LUT R12, R33, 0x3f, RZ, 0x3c, !PT ;  /* 0x0000003f210c0812 */ /* 0x000fe200078e3cff */
[----:B------:R-:W-:Y:S01]  /*2050*/  BSSY.RECONVERGENT B3, `(.L_x_24) ;  /* 0x0000034000037945 */ /* 0x000fe20003800200 */
[----:B--2---:R-:W-:-:S02]  /*2060*/  @P0 SHF.R.U64 R19, R22, 0x1, R23 ;  /* 0x0000000116130819 */ /* 0x004fc40000001217 */
[----:B------:R-:W-:Y:S02]  /*2070*/  @P0 SHF.R.U32.HI R23, RZ, 0x1, R23 ;  /* 0x00000001ff170819 */ /* 0x000fe40000011617 */
[CC--:B---3--:R-:W-:Y:S02]  /*2080*/  @P0 SHF.L.U32 R27, R16.reuse, R33.reuse, RZ ;  /* 0x00000021101b0219 */ /* 0x0c8fe400000006ff */
[----:B------:R-:W-:Y:S02]  /*2090*/  @P0 SHF.R.U64 R18, R19, R12, R23 ;  /* 0x0000000c13120219 */ /* 0x000fe40000001217 */
[--C-:B------:R-:W-:Y:S02]  /*20a0*/  @P0 SHF.R.U32.HI R31, RZ, 0x1, R17.reuse ;  /* 0x00000001ff1f0819 */ /* 0x100fe40000011611 */
[C-C-:B------:R-:W-:Y:S02]  /*20b0*/  @P0 SHF.R.U64 R29, R16.reuse, 0x1, R17.reuse ;  /* 0x00000001101d0819 */ /* 0x140fe40000001211 */
[----:B------:R-:W-:-:S02]  /*20c0*/  @P0 SHF.L.U64.HI R22, R16, R33, R17 ;  /* 0x0000002110160219 */ /* 0x000fc40000010211 */
[----:B------:R-:W-:Y:S02]  /*20d0*/  @P0 SHF.R.U32.HI R19, RZ, R12, R23 ;  /* 0x0000000cff130219 */ /* 0x000fe40000011617 */
[----:B------:R-:W-:Y:S02]  /*20e0*/  @P0 LOP3.LUT R16, R27, R18, RZ, 0xfc, !PT ;  /* 0x000000121b100212 */ /* 0x000fe400078efcff */
[----:B0-----:R-:W-:Y:S02]  /*20f0*/  @P0 SHF.L.U32 R20, R14, R33, RZ ;  /* 0x000000210e140219 */ /* 0x001fe400000006ff */
[----:B------:R-:W-:Y:S01]  /*2100*/  @P0 SHF.R.U64 R29, R29, R12, R31 ;  /* 0x0000000c1d1d0219 */ /* 0x000fe2000000121f */
[----:B------:R-:W-:Y:S01]  /*2110*/  IMAD.SHL.U32 R18, R16, 0x4, RZ ;  /* 0x0000000410127824 */ /* 0x000fe200078e00ff */
[----:B------:R-:W-:Y:S02]  /*2120*/  @P0 LOP3.LUT R17, R22, R19, RZ, 0xfc, !PT ;  /* 0x0000001316110212 */ /* 0x000fe400078efcff */
[----:B------:R-:W-:-:S02]  /*2130*/  @P0 SHF.L.U64.HI R33, R14, R33, R15 ;  /* 0x000000210e210219 */ /* 0x000fc4000001020f */
[----:B------:R-:W-:Y:S02]  /*2140*/  @P0 SHF.R.U32.HI R12, RZ, R12, R31 ;  /* 0x0000000cff0c0219 */ /* 0x000fe4000001161f */
[----:B------:R-:W-:Y:S02]  /*2150*/  @P0 LOP3.LUT R14, R20, R29, RZ, 0xfc, !PT ;  /* 0x0000001d140e0212 */ /* 0x000fe400078efcff */
[----:B------:R-:W-:Y:S02]  /*2160*/  SHF.L.U64.HI R22, R16, 0x2, R17 ;  /* 0x0000000210167819 */ /* 0x000fe40000010211 */
[----:B------:R-:W-:Y:S02]  /*2170*/  @P0 LOP3.LUT R15, R33, R12, RZ, 0xfc, !PT ;  /* 0x0000000c210f0212 */ /* 0x000fe400078efcff */
[----:B------:R-:W-:Y:S02]  /*2180*/  SHF.L.W.U32.HI R17, R17, 0x2, R14 ;  /* 0x0000000211117819 */ /* 0x000fe40000010e0e */
[----:B------:R-:W-:-:S02]  /*2190*/  IADD3 RZ, P0, PT, RZ, -R18, RZ ;  /* 0x80000012ffff7210 */ /* 0x000fc40007f1e0ff */
[----:B------:R-:W-:Y:S02]  /*21a0*/  LOP3.LUT R12, RZ, R22, RZ, 0x33, !PT ;  /* 0x00000016ff0c7212 */ /* 0x000fe400078e33ff */
[----:B------:R-:W-:Y:S02]  /*21b0*/  SHF.L.W.U32.HI R14, R14, 0x2, R15 ;  /* 0x000000020e0e7819 */ /* 0x000fe40000010e0f */
[----:B------:R-:W-:Y:S02]  /*21c0*/  LOP3.LUT R16, RZ, R17, RZ, 0x33, !PT ;  /* 0x00000011ff107212 */ /* 0x000fe400078e33ff */
[----:B------:R-:W-:Y:S02]  /*21d0*/  IADD3.X R19, P0, PT, RZ, R12, RZ, P0, !PT ;  /* 0x0000000cff137210 */ /* 0x000fe4000071e4ff */
[----:B------:R-:W-:Y:S02]  /*21e0*/  LOP3.LUT R12, RZ, R14, RZ, 0x33, !PT ;  /* 0x0000000eff0c7212 */ /* 0x000fe400078e33ff */
[----:B------:R-:W-:-:S02]  /*21f0*/  IADD3.X R16, P1, PT, RZ, R16, RZ, P0, !PT ;  /* 0x00000010ff107210 */ /* 0x000fc4000073e4ff */
[----:B------:R-:W-:-:S03]  /*2200*/  ISETP.GT.U32.AND P2, PT, R17, -0x1, PT ;  /* 0xffffffff1100780c */ /* 0x000fc60003f44070 */
[----:B------:R-:W-:Y:S01]  /*2210*/  IMAD.X R21, RZ, RZ, R12, P1 ;  /* 0x000000ffff157224 */ /* 0x000fe200008e060c */
[----:B------:R-:W-:-:S04]  /*2220*/  ISETP.GT.AND.EX P0, PT, R14, -0x1, PT, P2 ;  /* 0xffffffff0e00780c */ /* 0x000fc80003f04320 */
[----:B------:R-:W-:Y:S02]  /*2230*/  SEL R12, R14, R21, P0 ;  /* 0x000000150e0c7207 */ /* 0x000fe40000000000 */
[----:B------:R-:W-:Y:S02]  /*2240*/  SEL R17, R17, R16, P0 ;  /* 0x0000001011117207 */ /* 0x000fe40000000000 */
[----:B------:R-:W-:Y:S02]  /*2250*/  ISETP.NE.U32.AND P1, PT, R12, RZ, PT ;  /* 0x000000ff0c00720c */ /* 0x000fe40003f25070 */
[----:B------:R-:W-:Y:S02]  /*2260*/  SEL R19, R22, R19, P0 ;  /* 0x0000001316137207 */ /* 0x000fe40000000000 */
[----:B------:R-:W-:Y:S01]  /*2270*/  SEL R20, R17, R12, !P1 ;  /* 0x0000000c11147207 */ /* 0x000fe20004800000 */
[----:B------:R-:W-:-:S05]  /*2280*/  @!P0 IMAD.MOV R18, RZ, RZ, -R18 ;  /* 0x000000ffff128224 */ /* 0x000fca00078e0a12 */
[----:B------:R-:W0:Y:S02]  /*2290*/  FLO.U32 R20, R20 ;  /* 0x0000001400147300 */ /* 0x000e2400000e0000 */
[C---:B0-----:R-:W-:Y:S02]  /*22a0*/  IADD3 R21, PT, PT, -R20.reuse, 0x1f, RZ ;  /* 0x0000001f14157810 */ /* 0x041fe40007ffe1ff */
[----:B------:R-:W-:-:S03]  /*22b0*/  IADD3 R16, PT, PT, -R20, 0x3f, RZ ;  /* 0x0000003f14107810 */ /* 0x000fc60007ffe1ff */
[----:B------:R-:W-:-:S05]  /*22c0*/  @P1 IMAD.MOV R16, RZ, RZ, R21 ;  /* 0x000000ffff101224 */ /* 0x000fca00078e0215 */
[----:B------:R-:W-:-:S13]  /*22d0*/  ISETP.NE.AND P1, PT, R16, RZ, PT ;  /* 0x000000ff1000720c */ /* 0x000fda0003f25270 */
[----:B------:R-:W-:Y:S05]  /*22e0*/  @!P1 BRA `(.L_x_25) ;  /* 0x0000000000289947 */ /* 0x000fea0003800000 */
[--C-:B------:R-:W-:Y:S02]  /*22f0*/  SHF.R.U64 R20, R18, 0x1, R19.reuse ;  /* 0x0000000112147819 */ /* 0x100fe40000001213 */
[C---:B------:R-:W-:Y:S02]  /*2300*/  LOP3.LUT R18, R16.reuse, 0x3f, RZ, 0xc0, !PT ;  /* 0x0000003f10127812 */ /* 0x040fe400078ec0ff */
[----:B------:R-:W-:Y:S02]  /*2310*/  SHF.R.U32.HI R22, RZ, 0x1, R19 ;  /* 0x00000001ff167819 */ /* 0x000fe40000011613 */
[----:B------:R-:W-:Y:S02]  /*2320*/  LOP3.LUT R19, R16, 0x3f, RZ, 0xc, !PT ;  /* 0x0000003f10137812 */ /* 0x000fe400078e0cff */
[CC--:B------:R-:W-:Y:S02]  /*2330*/  SHF.L.U64.HI R21, R17.reuse, R18.reuse, R12 ;  /* 0x0000001211157219 */ /* 0x0c0fe4000001020c */
[----:B------:R-:W-:-:S02]  /*2340*/  SHF.L.U32 R18, R17, R18, RZ ;  /* 0x0000001211127219 */ /* 0x000fc400000006ff */
[-CC-:B------:R-:W-:Y:S02]  /*2350*/  SHF.R.U64 R17, R20, R19.reuse, R22.reuse ;  /* 0x0000001314117219 */ /* 0x180fe40000001216 */
[----:B------:R-:W-:Y:S02]  /*2360*/  SHF.R.U32.HI R12, RZ, R19, R22 ;  /* 0x00000013ff0c7219 */ /* 0x000fe40000011616 */
[----:B------:R-:W-:Y:S02]  /*2370*/  LOP3.LUT R17, R18, R17, RZ, 0xfc, !PT ;  /* 0x0000001112117212 */ /* 0x000fe400078efcff */
[----:B------:R-:W-:-:S07]  /*2380*/  LOP3.LUT R12, R21, R12, RZ, 0xfc, !PT ;  /* 0x0000000c150c7212 */ /* 0x000fce00078efcff */
.L_x_25:
[----:B------:R-:W-:Y:S05]  /*2390*/  BSYNC.RECONVERGENT B3 ;  /* 0x0000000000037941 */ /* 0x000fea0003800200 */
.L_x_24:
[----:B------:R-:W-:-:S04]  /*23a0*/  IMAD.WIDE.U32 R20, R17, 0x2168c235, RZ ;  /* 0x2168c23511147825 */ /* 0x000fc800078e00ff */
[----:B------:R-:W-:Y:S01]  /*23b0*/  IMAD.MOV.U32 R18, RZ, RZ, R21 ;  /* 0x000000ffff127224 */ /* 0x000fe200078e0015 */
[----:B------:R-:W-:Y:S01]  /*23c0*/  IADD3 RZ, P1, PT, R20, R20, RZ ;  /* 0x0000001414ff7210 */ /* 0x000fe20007f3e0ff */
[----:B------:R-:W-:Y:S02]  /*23d0*/  IMAD.MOV.U32 R19, RZ, RZ, RZ ;  /* 0x000000ffff137224 */ /* 0x000fe400078e00ff */
[----:B------:R-:W-:Y:S02]  /*23e0*/  IMAD R21, R12, -0x36f0255e, RZ ;  /* 0xc90fdaa20c157824 */ /* 0x000fe400078e02ff */
[----:B------:R-:W-:-:S04]  /*23f0*/  IMAD.WIDE.U32 R18, R17, -0x36f0255e, R18 ;  /* 0xc90fdaa211127825 */ /* 0x000fc800078e0012 */
[----:B------:R-:W-:-:S04]  /*2400*/  IMAD.HI.U32 R17, R12, -0x36f0255e, RZ ;  /* 0xc90fdaa20c117827 */ /* 0x000fc800078e00ff */
[----:B------:R-:W-:-:S04]  /*2410*/  IMAD.WIDE.U32 R18, P2, R12, 0x2168c235, R18 ;  /* 0x2168c2350c127825 */ /* 0x000fc80007840012 */
[----:B------:R-:W-:Y:S01]  /*2420*/  IMAD.X R12, RZ, RZ, R17, P2 ;  /* 0x000000ffff0c7224 */ /* 0x000fe200010e0611 */
[----:B------:R-:W-:Y:S02]  /*2430*/  IADD3 R17, P2, PT, R21, R19, RZ ;  /* 0x0000001315117210 */ /* 0x000fe40007f5e0ff */
[----:B------:R-:W-:Y:S02]  /*2440*/  IADD3.X RZ, P1, PT, R18, R18, RZ, P1, !PT ;  /* 0x0000001212ff7210 */ /* 0x000fe40000f3e4ff */
[C---:B------:R-:W-:Y:S01]  /*2450*/  ISETP.GT.U32.AND P3, PT, R17.reuse, RZ, PT ;  /* 0x000000ff1100720c */ /* 0x040fe20003f64070 */
[----:B------:R-:W-:Y:S01]  /*2460*/  IMAD.X R12, RZ, RZ, R12, P2 ;  /* 0x000000ffff0c7224 */ /* 0x000fe200010e060c */
[----:B------:R-:W-:-:S04]  /*2470*/  IADD3.X R18, P2, PT, R17, R17, RZ, P1, !PT ;  /* 0x0000001111127210 */ /* 0x000fc80000f5e4ff */
[C---:B------:R-:W-:Y:S01]  /*2480*/  ISETP.GT.AND.EX P1, PT, R12.reuse, RZ, PT, P3 ;  /* 0x000000ff0c00720c */ /* 0x040fe20003f24330 */
[----:B------:R-:W-:-:S03]  /*2490*/  IMAD.X R19, R12, 0x1, R12, P2 ;  /* 0x000000010c137824 */ /* 0x000fc600010e060c */
[----:B------:R-:W-:Y:S02]  /*24a0*/  SEL R18, R18, R17, P1 ;  /* 0x0000001112127207 */ /* 0x000fe40000800000 */
[----:B------:R-:W-:Y:S02]  /*24b0*/  SEL R17, R19, R12, P1 ;  /* 0x0000000c13117207 */ /* 0x000fe40000800000 */
[----:B------:R-:W-:Y:S02]  /*24c0*/  IADD3 R12, P2, PT, R18, 0x1, RZ ;  /* 0x00000001120c7810 */ /* 0x000fe40007f5e0ff */
[----:B------:R-:W-:Y:S02]  /*24d0*/  SEL R19, RZ, 0xffffffff, !P1 ;  /* 0xffffffffff137807 */ /* 0x000fe40004800000 */
[----:B------:R-:W-:Y:S01]  /*24e0*/  LOP3.LUT P1, R13, R13, 0x80000000, RZ, 0xc0, !PT ;  /* 0x800000000d0d7812 */ /* 0x000fe2000782c0ff */
[----:B------:R-:W-:Y:S02]  /*24f0*/  IMAD.X R17, RZ, RZ, R17, P2 ;  /* 0x000000ffff117224 */ /* 0x000fe400010e0611 */
[----:B------:R-:W-:Y:S01]  /*2500*/  IMAD.IADD R18, R19, 0x1, -R16 ;  /* 0x0000000113127824 */ /* 0x000fe200078e0a10 */
[----:B------:R-:W-:-:S02]  /*2510*/  SHF.R.U32.HI R19, RZ, 0x1e, R15 ;  /* 0x0000001eff137819 */ /* 0x000fc4000001160f */
[----:B------:R-:W-:Y:S02]  /*2520*/  SHF.R.U64 R12, R12, 0xa, R17 ;  /* 0x0000000a0c0c7819 */ /* 0x000fe40000001211 */
[----:B------:R-:W-:Y:S02]  /*2530*/  LEA.HI R14, R14, R19, RZ, 0x1 ;  /* 0x000000130e0e7211 */ /* 0x000fe400078f08ff */
[----:B------:R-:W-:Y:S02]  /*2540*/  IADD3 R12, P2, PT, R12, 0x1, RZ ;  /* 0x000000010c0c7810 */ /* 0x000fe40007f5e0ff */
[----:B------:R-:W-:Y:S01]  /*2550*/  @!P0 LOP3.LUT R13, R13, 0x80000000, RZ, 0x3c, !PT ;  /* 0x800000000d0d8812 */ /* 0x000fe200078e3cff */
[----:B------:R-:W-:Y:S01]  /*2560*/  @P1 IMAD.MOV R14, RZ, RZ, -R14 ;  /* 0x000000ffff0e1224 */ /* 0x000fe200078e0a0e */
[----:B------:R-:W-:-:S04]  /*2570*/  LEA.HI.X R17, R17, RZ, RZ, 0x16, P2 ;  /* 0x000000ff11117211 */ /* 0x000fc800010fb4ff */
[--C-:B------:R-:W-:Y:S01]  /*2580*/  SHF.R.U64 R16, R12, 0x1, R17.reuse ;  /* 0x000000010c107819 */ /* 0x100fe20000001211 */
[----:B------:R-:W-:Y:S01]  /*2590*/  IMAD.SHL.U32 R12, R18, 0x100000, RZ ;  /* 0x00100000120c7824 */ /* 0x000fe200078e00ff */
[----:B------:R-:W-:Y:S02]  /*25a0*/  SHF.R.U32.HI R15, RZ, 0x1, R17 ;  /* 0x00000001ff0f7819 */ /* 0x000fe40000011611 */
[----:B------:R-:W-:-:S04]  /*25b0*/  IADD3 R16, P2, P3, RZ, RZ, R16 ;  /* 0x000000ffff107210 */ /* 0x000fc80007b5e010 */
[----:B------:R-:W-:-:S04]  /*25c0*/  IADD3.X R12, PT, PT, R12, 0x3fe00000, R15, P2, P3 ;  /* 0x3fe000000c0c7810 */ /* 0x000fc800017e640f */
[----:B------:R-:W-:-:S07]  /*25d0*/  LOP3.LUT R17, R12, R13, RZ, 0xfc, !PT ;  /* 0x0000000d0c117212 */ /* 0x000fce00078efcff */
.L_x_19:
[----:B------:R-:W-:Y:S02]  /*25e0*/  IMAD.MOV.U32 R12, RZ, RZ, R2 ;  /* 0x000000ffff0c7224 */ /* 0x000fe400078e0002 */
[----:B------:R-:W-:-:S04]  /*25f0*/  IMAD.MOV.U32 R13, RZ, RZ, 0x0 ;  /* 0x00000000ff0d7424 */ /* 0x000fc800078e00ff */
[----:B------:R-:W-:Y:S05]  /*2600*/  RET.REL.NODEC R12 `(_Z18unrolledRiemannSumIdXadL_Z21logarithm_sin_exp_gpuIdET_S1_EEEvS1_S1_iPS1_) ;  /* 0xffffffd80c7c7950 */ /* 0x000fea0003c3ffff */
.L_x_26:
[----:B------:R-:W-:-:S00]  /*2610*/  BRA `(.L_x_26) ;  /* 0xfffffffc00fc7947 */ /* 0x000fc0000383ffff */
[----:B------:R-:W-:-:S00]  /*2620*/  NOP ;  /* 0x0000000000007918 */ /* 0x000fc00000000000 */
        /* <DEDUP_REMOVED lines=13> */
.L_x_68:


//--------------------- .text._Z18unrolledRiemannSumIdXadL_Z17logarithm_exp_gpuIdET_S1_EEEvS1_S1_iPS1_ --------------------------
	.section	.text._Z18unrolledRiemannSumIdXadL_Z17logarithm_exp_gpuIdET_S1_EEEvS1_S1_iPS1_,"ax",@progbits
	.align	128
        .global         _Z18unrolledRiemannSumIdXadL_Z17logarithm_exp_gpuIdET_S1_EEEvS1_S1_iPS1_
        .type           _Z18unrolledRiemannSumIdXadL_Z17logarithm_exp_gpuIdET_S1_EEEvS1_S1_iPS1_,@function
        .size           _Z18unrolledRiemannSumIdXadL_Z17logarithm_exp_gpuIdET_S1_EEEvS1_S1_iPS1_,(.L_x_71 - _Z18unrolledRiemannSumIdXadL_Z17logarithm_exp_gpuIdET_S1_EEEvS1_S1_iPS1_)
        .other          _Z18unrolledRiemannSumIdXadL_Z17logarithm_exp_gpuIdET_S1_EEEvS1_S1_iPS1_,@"STO_CUDA_ENTRY STV_DEFAULT"
_Z18unrolledRiemannSumIdXadL_Z17logarithm_exp_gpuIdET_S1_EEEvS1_S1_iPS1_:
.text._Z18unrolledRiemannSumIdXadL_Z17logarithm_exp_gpuIdET_S1_EEEvS1_S1_iPS1_:
[----:B------:R-:W-:Y:S01]  /*0000*/  LDC R1, c[0x0][0x37c] ;  /* 0x0000df00ff017b82 */ /* 0x000fe20000000800 */
[----:B------:R-:W0:Y:S07]  /*0010*/  S2R R0, SR_TID.X ;  /* 0x0000000000007919 */ /* 0x000e2e0000002100 */
[----:B------:R-:W0:Y:S01]  /*0020*/  S2UR UR6, SR_CTAID.X ;  /* 0x00000000000679c3 */ /* 0x000e220000002500 */
[----:B------:R-:W1:Y:S01]  /*0030*/  LDCU UR7, c[0x0][0x390] ;  /* 0x00007200ff0777ac */ /* 0x000e620008000800 */
[----:B------:R-:W-:Y:S01]  /*0040*/  BSSY.RECONVERGENT B0, `(.L_x_27) ;  /* 0x0000125000007945 */ /* 0x000fe20003800200 */
[----:B------:R-:W-:Y:S01]  /*0050*/  CS2R R4, SRZ ;  /* 0x0000000000047805 */ /* 0x000fe2000001ff00 */
[----:B------:R-:W2:Y:S04]  /*0060*/  LDCU.64 UR4, c[0x0][0x358] ;  /* 0x00006b00ff0477ac */ /* 0x000ea80008000a00 */
[----:B------:R-:W0:Y:S02]  /*0070*/  LDC R3, c[0x0][0x360] ;  /* 0x0000d800ff037b82 */ /* 0x000e240000000800 */
[----:B0-----:R-:W-:-:S05]  /*0080*/  IMAD R0, R3, UR6, R0 ;  /* 0x0000000603007c24 */ /* 0x001fca000f8e0200 */
[----:B-1----:R-:W-:-:S13]  /*0090*/  ISETP.GE.AND P0, PT, R0, UR7, PT ;  /* 0x0000000700007c0c */ /* 0x002fda000bf06270 */
[----:B--2---:R-:W-:Y:S05]  /*00a0*/  @P0 BRA `(.L_x_28) ;  /* 0x0000001000780947 */ /* 0x004fea0003800000 */
[----:B------:R-:W0:Y:S01]  /*00b0*/  LDCU UR6, c[0x0][0x370] ;  /* 0x00006e00ff0677ac */ /* 0x000e220008000800 */
[----:B------:R-:W-:Y:S01]  /*00c0*/  IMAD.MOV.U32 R13, RZ, RZ, R0 ;  /* 0x000000ffff0d7224 */ /* 0x000fe200078e0000 */
[----:B------:R-:W-:Y:S01]  /*00d0*/  CS2R R4, SRZ ;  /* 0x0000000000047805 */ /* 0x000fe2000001ff00 */
[----:B0-----:R-:W-:-:S07]  /*00e0*/  IMAD R0, R3, UR6, RZ ;  /* 0x0000000603007c24 */ /* 0x001fce000f8e02ff */
.L_x_41:
[----:B------:R-:W0:Y:S01]  /*00f0*/  LDC.64 R10, c[0x0][0x380] ;  /* 0x0000e000ff0a7b82 */ /* 0x000e220000000a00 */
[----:B------:R-:W0:Y:S01]  /*0100*/  I2F.F64 R6, R13 ;  /* 0x0000000d00067312 */ /* 0x000e220000201c00 */
[----:B------:R-:W-:Y:S01]  /*0110*/  IADD3 R45, PT, PT, R0, R13, RZ ;  /* 0x0000000d002d7210 */ /* 0x000fe20007ffe0ff */
[----:B------:R-:W-:Y:S01]  /*0120*/  BSSY.RECONVERGENT B1, `(.L_x_29) ;  /* 0x0000058000017945 */ /* 0x000fe20003800200 */
[----:B------:R-:W-:-:S04]  /*0130*/  MOV R14, 0xfffffc01 ;  /* 0xfffffc01000e7802 */ /* 0x000fc80000000f00 */
[----:B------:R-:W0:Y:S01]  /*0140*/  LDC.64 R2, c[0x0][0x388] ;  /* 0x0000e200ff027b82 */ /* 0x000e220000000a00 */
[----:B------:R-:W1:Y:S01]  /*0150*/  I2F.F64.U32 R34, R45 ;  /* 0x0000002d00227312 */ /* 0x000e620000201800 */
[-CC-:B0-----:R-:W-:Y:S02]  /*0160*/  DFMA R6, R6, R2.reuse, R10.reuse ;  /* 0x000000020606722b */ /* 0x181fe4000000000a */
[----:B-1----:R-:W-:-:S08]  /*0170*/  DFMA R34, R34, R2, R10 ;  /* 0x000000022222722b */ /* 0x002fd0000000000a */
[----:B------:R-:W-:Y:S01]  /*0180*/  ISETP.GT.AND P0, PT, R7, 0xfffff, PT ;  /* 0x000fffff0700780c */ /* 0x000fe20003f04270 */
[--C-:B------:R-:W-:Y:S02]  /*0190*/  IMAD.MOV.U32 R8, RZ, RZ, R6.reuse ;  /* 0x000000ffff087224 */ /* 0x100fe400078e0006 */
[--C-:B------:R-:W-:Y:S02]  /*01a0*/  IMAD.MOV.U32 R9, RZ, RZ, R7.reuse ;  /* 0x000000ffff097224 */ /* 0x100fe400078e0007 */
[----:B------:R-:W-:Y:S02]  /*01b0*/  IMAD.MOV.U32 R15, RZ, RZ, R7 ;  /* 0x000000ffff0f7224 */ /* 0x000fe400078e0007 */
[----:B------:R-:W-:-:S06]  /*01c0*/  IMAD.MOV.U32 R12, RZ, RZ, R6 ;  /* 0x000000ffff0c7224 */ /* 0x000fcc00078e0006 */
[----:B------:R-:W-:Y:S01]  /*01d0*/  @!P0 DMUL R8, R8, 1.80143985094819840000e+16 ;  /* 0x4350000008088828 */ /* 0x000fe20000000000 */
[----:B------:R-:W-:-:S09]  /*01e0*/  @!P0 IMAD.MOV.U32 R14, RZ, RZ, -0x435 ;  /* 0xfffffbcbff0e8424 */ /* 0x000fd200078e00ff */
[----:B------:R-:W-:Y:S02]  /*01f0*/  @!P0 IMAD.MOV.U32 R15, RZ, RZ, R9 ;  /* 0x000000ffff0f8224 */ /* 0x000fe400078e0009 */
[----:B------:R-:W-:Y:S02]  /*0200*/  @!P0 IMAD.MOV.U32 R12, RZ, RZ, R8 ;  /* 0x000000ffff0c8224 */ /* 0x000fe400078e0008 */
[----:B------:R-:W-:-:S05]  /*0210*/  VIADD R7, R15, 0xffffffff ;  /* 0xffffffff0f077836 */ /* 0x000fca0000000000 */
[----:B------:R-:W-:-:S13]  /*0220*/  ISETP.GT.U32.AND P1, PT, R7, 0x7feffffe, PT ;  /* 0x7feffffe0700780c */ /* 0x000fda0003f24070 */
[----:B------:R-:W-:Y:S05]  /*0230*/  @P1 BRA `(.L_x_30) ;  /* 0x0000000400001947 */ /* 0x000fea0003800000 */
[----:B------:R-:W-:Y:S01]  /*0240*/  LOP3.LUT R6, R15, 0xfffff, RZ, 0xc0, !PT ;  /* 0x000fffff0f067812 */ /* 0x000fe200078ec0ff */
[----:B------:R-:W-:Y:S01]  /*0250*/  IMAD.MOV.U32 R8, RZ, RZ, RZ ;  /* 0x000000ffff087224 */ /* 0x000fe200078e00ff */
[----:B------:R-:W-:Y:S01]  /*0260*/  MOV R19, 0x3ed0ee25 ;  /* 0x3ed0ee2500137802 */ /* 0x000fe20000000f00 */
[----:B------:R-:W-:Y:S01]  /*0270*/  IMAD.MOV.U32 R18, RZ, RZ, -0x748574fc ;  /* 0x8b7a8b04ff127424 */ /* 0x000fe200078e00ff */
[----:B------:R-:W-:Y:S01]  /*0280*/  LOP3.LUT R13, R6, 0x3ff00000, RZ, 0xfc, !PT ;  /* 0x3ff00000060d7812 */ /* 0x000fe200078efcff */
[----:B------:R-:W-:Y:S01]  /*0290*/  UMOV UR6, 0x3ae80f1e ;  /* 0x3ae80f1e00067882 */ /* 0x000fe20000000000 */
[----:B------:R-:W-:Y:S01]  /*02a0*/  UMOV UR7, 0x3eb1380b ;  /* 0x3eb1380b00077882 */ /* 0x000fe20000000000 */
[----:B------:R-:W-:Y:S01]  /*02b0*/  UMOV UR8, 0x80000000 ;  /* 0x8000000000087882 */ /* 0x000fe20000000000 */
[----:B------:R-:W-:Y:S01]  /*02c0*/  ISETP.GE.U32.AND P0, PT, R13, 0x3ff6a09f, PT ;  /* 0x3ff6a09f0d00780c */ /* 0x000fe20003f06070 */
[----:B------:R-:W-:-:S12]  /*02d0*/  UMOV UR9, 0x43300000 ;  /* 0x4330000000097882 */ /* 0x000fd80000000000 */
[----:B------:R-:W-:-:S05]  /*02e0*/  @P0 IADD3 R7, PT, PT, R13, -0x100000, RZ ;  /* 0xfff000000d070810 */ /* 0x000fca0007ffe0ff */
        /* <DEDUP_REMOVED lines=9> */
[----:B------:R-:W-:-:S08]  /*0380*/  DMUL R10, R6, R6 ;  /* 0x00000006060a7228 */ /* 0x000fd00000000000 */
[----:B------:R-:W-:Y:S01]  /*0390*/  DFMA R16, R10, UR6, R18 ;  /* 0x000000060a107c2b */ /* 0x000fe20008000012 */
[----:B------:R-:W-:Y:S01]  /*03a0*/  UMOV UR6, 0x9f02676f ;  /* 0x9f02676f00067882 */ /* 0x000fe20000000000 */
[----:B------:R-:W-:Y:S01]  /*03b0*/  UMOV UR7, 0x3ef3b266 ;  /* 0x3ef3b26600077882 */ /* 0x000fe20000000000 */
[----:B------:R-:W-:Y:S01]  /*03c0*/  LEA.HI R18, R15, R14, RZ, 0xc ;  /* 0x0000000e0f127211 */ /* 0x000fe200078f60ff */
[----:B------:R-:W-:Y:S01]  /*03d0*/  DADD R14, R12, -R6 ;  /* 0x000000000c0e7229 */ /* 0x000fe20000000806 */
[----:B------:R-:W-:-:S03]  /*03e0*/  IMAD.MOV.U32 R19, RZ, RZ, 0x43300000 ;  /* 0x43300000ff137424 */ /* 0x000fc600078e00ff */
[----:B------:R-:W-:Y:S01]  /*03f0*/  DFMA R16, R10, R16, UR6 ;  /* 0x000000060a107e2b */ /* 0x000fe20008000010 */
[----:B------:R-:W-:Y:S01]  /*0400*/  UMOV UR6, 0xa9ab0956 ;  /* 0xa9ab095600067882 */ /* 0x000fe20000000000 */
[----:B------:R-:W-:Y:S01]  /*0410*/  UMOV UR7, 0x3f1745cb ;  /* 0x3f1745cb00077882 */ /* 0x000fe20000000000 */
[----:B------:R-:W-:Y:S01]  /*0420*/  @P0 VIADD R18, R18, 0x1 ;  /* 0x0000000112120836 */ /* 0x000fe20000000000 */
[----:B------:R-:W-:-:S04]  /*0430*/  DADD R14, R14, R14 ;  /* 0x000000000e0e7229 */ /* 0x000fc8000000000e */
[----:B------:R-:W-:Y:S01]  /*0440*/  DFMA R16, R10, R16, UR6 ;  /* 0x000000060a107e2b */ /* 0x000fe20008000010 */
[----:B------:R-:W-:Y:S01]  /*0450*/  UMOV UR6, 0x2d1b5154 ;  /* 0x2d1b515400067882 */ /* 0x000fe20000000000 */
[----:B------:R-:W-:Y:S01]  /*0460*/  UMOV UR7, 0x3f3c71c7 ;  /* 0x3f3c71c700077882 */ /* 0x000fe20000000000 */
[----:B------:R-:W-:Y:S01]  /*0470*/  LOP3.LUT R18, R18, 0x80000000, RZ, 0x3c, !PT ;  /* 0x8000000012127812 */ /* 0x000fe200078e3cff */
[----:B------:R-:W-:-:S04]  /*0480*/  DFMA R14, R12, -R6, R14 ;  /* 0x800000060c0e722b */ /* 0x000fc8000000000e */
[----:B------:R-:W-:Y:S01]  /*0490*/  DFMA R16, R10, R16, UR6 ;  /* 0x000000060a107e2b */ /* 0x000fe20008000010 */
[----:B------:R-:W-:Y:S01]  /*04a0*/  UMOV UR6, 0x923be72d ;  /* 0x923be72d00067882 */ /* 0x000fe20000000000 */
[----:B------:R-:W-:Y:S01]  /*04b0*/  UMOV UR7, 0x3f624924 ;  /* 0x3f62492400077882 */ /* 0x000fe20000000000 */
[----:B------:R-:W-:Y:S01]  /*04c0*/  DADD R18, R18, -UR8 ;  /* 0x8000000812127e29 */ /* 0x000fe20008000000 */
[----:B------:R-:W-:Y:S01]  /*04d0*/  UMOV UR8, 0xfefa39ef ;  /* 0xfefa39ef00087882 */ /* 0x000fe20000000000 */
[----:B------:R-:W-:Y:S01]  /*04e0*/  UMOV UR9, 0x3fe62e42 ;  /* 0x3fe62e4200097882 */ /* 0x000fe20000000000 */
[----:B------:R-:W-:Y:S02]  /*04f0*/  DMUL R14, R8, R14 ;  /* 0x0000000e080e7228 */ /* 0x000fe40000000000 */
[----:B------:R-:W-:Y:S01]  /*0500*/  DFMA R16, R10, R16, UR6 ;  /* 0x000000060a107e2b */ /* 0x000fe20008000010 */
[----:B------:R-:W-:Y:S01]  /*0510*/  UMOV UR6, 0x9999a3c4 ;  /* 0x9999a3c400067882 */ /* 0x000fe20000000000 */
[----:B------:R-:W-:Y:S01]  /*0520*/  UMOV UR7, 0x3f899999 ;  /* 0x3f89999900077882 */ /* 0x000fe20000000000 */
[----:B------:R-:W-:-:S05]  /*0530*/  DFMA R12, R18, UR8, R6 ;  /* 0x00000008120c7c2b */ /* 0x000fca0008000006 */
[----:B------:R-:W-:Y:S01]  /*0540*/  DFMA R16, R10, R16, UR6 ;  /* 0x000000060a107e2b */ /* 0x000fe20008000010 */
[----:B------:R-:W-:Y:S01]  /*0550*/  UMOV UR6, 0x55555554 ;  /* 0x5555555400067882 */ /* 0x000fe20000000000 */
[----:B------:R-:W-:-:S06]  /*0560*/  UMOV UR7, 0x3fb55555 ;  /* 0x3fb5555500077882 */ /* 0x000fcc0000000000 */
        /* <DEDUP_REMOVED lines=13> */
.L_x_30:
[----:B------:R-:W-:Y:S01]  /*0640*/  IMAD.MOV.U32 R6, RZ, RZ, 0x0 ;  /* 0x00000000ff067424 */ /* 0x000fe200078e00ff */
[----:B------:R-:W-:Y:S02]  /*0650*/  MOV R7, 0x7ff00000 ;  /* 0x7ff0000000077802 */ /* 0x000fe40000000f00 */
[----:B------:R-:W-:-:S04]  /*0660*/  LOP3.LUT P0, RZ, R9, 0x7fffffff, RZ, 0xc0, !PT ;  /* 0x7fffffff09ff7812 */ /* 0x000fc8000780c0ff */
[----:B------:R-:W-:-:S10]  /*0670*/  DFMA R6, R8, R6, +INF ;  /* 0x7ff000000806742b */ /* 0x000fd40000000006 */
[----:B------:R-:W-:Y:S02]  /*0680*/  FSEL R12, R6, RZ, P0 ;  /* 0x000000ff060c7208 */ /* 0x000fe40000000000 */
[----:B------:R-:W-:-:S07]  /*0690*/  FSEL R13, R7, -QNAN , P0 ;  /* 0xfff00000070d7808 */ /* 0x000fce0000000000 */
.L_x_31:
[----:B------:R-:W-:Y:S05]  /*06a0*/  BSYNC.RECONVERGENT B1 ;  /* 0x0000000000017941 */ /* 0x000fea0003800200 */
.L_x_29:
[----:B------:R-:W-:Y:S01]  /*06b0*/  IMAD.MOV.U32 R6, RZ, RZ, -0x25f2dc ;  /* 0xffda0d24ff067424 */ /* 0x000fe200078e00ff */
[----:B------:R-:W-:Y:S01]  /*06c0*/  MOV R9, 0x3ff71547 ;  /* 0x3ff7154700097802 */ /* 0x000fe20000000f00 */
[----:B------:R-:W-:Y:S01]  /*06d0*/  IMAD.MOV.U32 R7, RZ, RZ, 0x3c7777d0 ;  /* 0x3c7777d0ff077424 */ /* 0x000fe200078e00ff */
[----:B------:R-:W-:Y:S01]  /*06e0*/  MOV R17, 0x3e928af3 ;  /* 0x3e928af300117802 */ /* 0x000fe20000000f00 */
[----:B------:R-:W-:Y:S01]  /*06f0*/  IMAD.MOV.U32 R8, RZ, RZ, 0x652b82fe ;  /* 0x652b82feff087424 */ /* 0x000fe200078e00ff */
[----:B------:R-:W-:Y:S01]  /*0700*/  MOV R33, 0x3fe00000 ;  /* 0x3fe0000000217802 */ /* 0x000fe20000000f00 */
[----:B------:R-:W-:Y:S01]  /*0710*/  IMAD.MOV.U32 R10, RZ, RZ, -0x105c611 ;  /* 0xfefa39efff0a7424 */ /* 0x000fe200078e00ff */
[----:B------:R-:W-:Y:S01]  /*0720*/  BSSY.RECONVERGENT B1, `(.L_x_32) ;  /* 0x0000037000017945 */ /* 0x000fe20003800200 */
[----:B------:R-:W-:Y:S01]  /*0730*/  DMUL R42, R12, R6 ;  /* 0x000000060c2a7228 */ /* 0x000fe20000000000 */
[----:B------:R-:W-:Y:S02]  /*0740*/  IMAD.MOV.U32 R11, RZ, RZ, 0x3fe62e42 ;  /* 0x3fe62e42ff0b7424 */ /* 0x000fe400078e00ff */
[----:B------:R-:W-:-:S02]  /*0750*/  IMAD.MOV.U32 R16, RZ, RZ, -0x35dec16 ;  /* 0xfca213eaff107424 */ /* 0x000fc400078e00ff */
[----:B------:R-:W-:Y:S02]  /*0760*/  IMAD.MOV.U32 R18, RZ, RZ, 0x62401315 ;  /* 0x62401315ff127424 */ /* 0x000fe400078e00ff */
[----:B------:R-:W-:Y:S01]  /*0770*/  IMAD.MOV.U32 R19, RZ, RZ, 0x3ec71dee ;  /* 0x3ec71deeff137424 */ /* 0x000fe200078e00ff */
[----:B------:R-:W-:Y:S01]  /*0780*/  DFMA R42, R12, R8, R42 ;  /* 0x000000080c2a722b */ /* 0x000fe2000000002a */
[----:B------:R-:W-:Y:S01]  /*0790*/  IMAD.MOV.U32 R32, RZ, RZ, 0xb ;  /* 0x0000000bff207424 */ /* 0x000fe200078e00ff */
[----:B------:R-:W-:Y:S01]  /*07a0*/  MOV R13, 0x3c7abc9e ;  /* 0x3c7abc9e000d7802 */ /* 0x000fe20000000f00 */
[----:B------:R-:W-:-:S05]  /*07b0*/  IMAD.MOV.U32 R12, RZ, RZ, 0x3b39803f ;  /* 0x3b39803fff0c7424 */ /* 0x000fca00078e00ff */
[----:B------:R-:W-:Y:S02]  /*07c0*/  DFMA R38, R42, R8, 6.75539944105574400000e+15 ;  /* 0x433800002a26742b */ /* 0x000fe40000000008 */
[----:B------:R-:W-:-:S06]  /*07d0*/  FSETP.GEU.AND P0, PT, |R43|, 4.1917929649353027344, PT ;  /* 0x4086232b2b00780b */ /* 0x000fcc0003f0e200 */
[----:B------:R-:W-:-:S08]  /*07e0*/  DADD R36, R38, -6.75539944105574400000e+15 ;  /* 0xc338000026247429 */ /* 0x000fd00000000000 */
[----:B------:R-:W-:-:S08]  /*07f0*/  DFMA R14, R36, -R10, R42 ;  /* 0x8000000a240e722b */ /* 0x000fd0000000002a */
[----:B------:R-:W-:Y:S01]  /*0800*/  DFMA R36, R36, -R12, R14 ;  /* 0x8000000c2424722b */ /* 0x000fe2000000000e */
[----:B------:R-:W-:Y:S02]  /*0810*/  IMAD.MOV.U32 R14, RZ, RZ, 0x69ce2bdf ;  /* 0x69ce2bdfff0e7424 */ /* 0x000fe400078e00ff */
[----:B------:R-:W-:-:S06]  /*0820*/  IMAD.MOV.U32 R15, RZ, RZ, 0x3e5ade15 ;  /* 0x3e5ade15ff0f7424 */ /* 0x000fcc00078e00ff */
[----:B------:R-:W-:-:S08]  /*0830*/  DFMA R20, R36, R14, R16 ;  /* 0x0000000e2414722b */ /* 0x000fd00000000010 */
[----:B------:R-:W-:Y:S01]  /*0840*/  DFMA R22, R36, R20, R18 ;  /* 0x000000142416722b */ /* 0x000fe20000000012 */
[----:B------:R-:W-:Y:S01]  /*0850*/  IMAD.MOV.U32 R20, RZ, RZ, 0x7c89eb71 ;  /* 0x7c89eb71ff147424 */ /* 0x000fe200078e00ff */
[----:B------:R-:W-:-:S06]  /*0860*/  MOV R21, 0x3efa0199 ;  /* 0x3efa019900157802 */ /* 0x000fcc0000000f00 */
[----:B------:R-:W-:Y:S01]  /*0870*/  DFMA R24, R36, R22, R20 ;  /* 0x000000162418722b */ /* 0x000fe20000000014 */
[----:B------:R-:W-:Y:S02]  /*0880*/  IMAD.MOV.U32 R22, RZ, RZ, 0x14761f65 ;  /* 0x14761f65ff167424 */ /* 0x000fe400078e00ff */
[----:B------:R-:W-:-:S06]  /*0890*/  IMAD.MOV.U32 R23, RZ, RZ, 0x3f2a01a0 ;  /* 0x3f2a01a0ff177424 */ /* 0x000fcc00078e00ff */
        /* <DEDUP_REMOVED lines=12> */
[----:B------:R-:W-:-:S08]  /*0960*/  DFMA R40, R36, R40, R30 ;  /* 0x000000282428722b */ /* 0x000fd0000000001e */
[----:B------:R-:W-:-:S08]  /*0970*/  DFMA R40, R36, R40, R32 ;  /* 0x000000282428722b */ /* 0x000fd00000000020 */
[----:B------:R-:W-:-:S08]  /*0980*/  DFMA R40, R36, R40, 1 ;  /* 0x3ff000002428742b */ /* 0x000fd00000000028 */
[----:B------:R-:W-:-:S10]  /*0990*/  DFMA R40, R36, R40, 1 ;  /* 0x3ff000002428742b */ /* 0x000fd40000000028 */
[----:B------:R-:W-:Y:S02]  /*09a0*/  IMAD R37, R38, 0x100000, R41 ;  /* 0x0010000026257824 */ /* 0x000fe400078e0229 */
[----:B------:R-:W-:Y:S01]  /*09b0*/  IMAD.MOV.U32 R36, RZ, RZ, R40 ;  /* 0x000000ffff247224 */ /* 0x000fe200078e0028 */
[----:B------:R-:W-:Y:S06]  /*09c0*/  @!P0 BRA `(.L_x_33) ;  /* 0x0000000000308947 */ /* 0x000fec0003800000 */
[----:B------:R-:W-:Y:S01]  /*09d0*/  FSETP.GEU.AND P1, PT, |R43|, 4.2275390625, PT ;  /* 0x408748002b00780b */ /* 0x000fe20003f2e200 */
[C---:B------:R-:W-:Y:S02]  /*09e0*/  DSETP.GEU.AND P0, PT, R42.reuse, RZ, PT ;  /* 0x000000ff2a00722a */ /* 0x040fe40003f0e000 */
[----:B------:R-:W-:-:S10]  /*09f0*/  DADD R42, R42, +INF ;  /* 0x7ff000002a2a7429 */ /* 0x000fd40000000000 */
[----:B------:R-:W-:Y:S02]  /*0a00*/  @!P1 LEA.HI R37, R38, R38, RZ, 0x1 ;  /* 0x0000002626259211 */ /* 0x000fe400078f08ff */
[----:B------:R-:W-:Y:S02]  /*0a10*/  FSEL R36, R42, RZ, P0 ;  /* 0x000000ff2a247208 */ /* 0x000fe40000000000 */
[----:B------:R-:W-:-:S04]  /*0a20*/  @!P1 SHF.R.S32.HI R37, RZ, 0x1, R37 ;  /* 0x00000001ff259819 */ /* 0x000fc80000011425 */
[----:B------:R-:W-:Y:S01]  /*0a30*/  @!P1 IADD3 R38, PT, PT, R38, -R37, RZ ;  /* 0x8000002526269210 */ /* 0x000fe20007ffe0ff */
[----:B------:R-:W-:Y:S01]  /*0a40*/  @!P1 IMAD R41, R37, 0x100000, R41 ;  /* 0x0010000025299824 */ /* 0x000fe200078e0229 */
[----:B------:R-:W-:Y:S02]  /*0a50*/  FSEL R37, R43, RZ, P0 ;  /* 0x000000ff2b257208 */ /* 0x000fe40000000000 */
[----:B------:R-:W-:Y:S01]  /*0a60*/  @!P1 LEA R39, R38, 0x3ff00000, 0x14 ;  /* 0x3ff0000026279811 */ /* 0x000fe200078ea0ff */
[----:B------:R-:W-:-:S06]  /*0a70*/  @!P1 IMAD.MOV.U32 R38, RZ, RZ, RZ ;  /* 0x000000ffff269224 */ /* 0x000fcc00078e00ff */
[----:B------:R-:W-:-:S11]  /*0a80*/  @!P1 DMUL R36, R40, R38 ;  /* 0x0000002628249228 */ /* 0x000fd60000000000 */
.L_x_33:
[----:B------:R-:W-:Y:S05]  /*0a90*/  BSYNC.RECONVERGENT B1 ;  /* 0x0000000000017941 */ /* 0x000fea0003800200 */
.L_x_32:
[----:B------:R-:W0:Y:S01]  /*0aa0*/  LDC R44, c[0x0][0x390] ;  /* 0x0000e400ff2c7b82 */ /* 0x000e220000000800 */
[----:B------:R-:W-:Y:S01]  /*0ab0*/  BSSY.RECONVERGENT B1, `(.L_x_34) ;  /* 0x000007a000017945 */ /* 0x000fe20003800200 */
[----:B------:R-:W-:Y:S01]  /*0ac0*/  DFMA R4, R36, R2, R4 ;  /* 0x000000022404722b */ /* 0x000fe20000000004 */
[----:B0-----:R-:W-:-:S13]  /*0ad0*/  ISETP.GE.U32.AND P0, PT, R45, R44, PT ;  /* 0x0000002c2d00720c */ /* 0x001fda0003f06070 */
[----:B------:R-:W-:Y:S05]  /*0ae0*/  @P0 BRA `(.L_x_35) ;  /* 0x0000000400d80947 */ /* 0x000fea0003800000 */
[----:B------:R-:W-:Y:S01]  /*0af0*/  ISETP.GT.AND P0, PT, R35, 0xfffff, PT ;  /* 0x000fffff2300780c */ /* 0x000fe20003f04270 */
[----:B------:R-:W-:Y:S01]  /*0b00*/  IMAD.MOV.U32 R42, RZ, RZ, R34 ;  /* 0x000000ffff2a7224 */ /* 0x000fe200078e0022 */
[----:B------:R-:W-:Y:S01]  /*0b10*/  MOV R40, R35 ;  /* 0x0000002300287202 */ /* 0x000fe20000000f00 */
[----:B------:R-:W-:Y:S01]  /*0b20*/  BSSY.RECONVERGENT B2, `(.L_x_36) ;  /* 0x000004d000027945 */ /* 0x000fe20003800200 */
[----:B------:R-:W-:-:S09]  /*0b30*/  IMAD.MOV.U32 R37, RZ, RZ, -0x3ff ;  /* 0xfffffc01ff257424 */ /* 0x000fd200078e00ff */
[----:B------:R-:W-:Y:S01]  /*0b40*/  @!P0 DMUL R34, R34, 1.80143985094819840000e+16 ;  /* 0x4350000022228828 */ /* 0x000fe20000000000 */
[----:B------:R-:W-:-:S09]  /*0b50*/  @!P0 IMAD.MOV.U32 R37, RZ, RZ, -0x435 ;  /* 0xfffffbcbff258424 */ /* 0x000fd200078e00ff */
[----:B------:R-:W-:Y:S01]  /*0b60*/  @!P0 IMAD.MOV.U32 R40, RZ, RZ, R35 ;  /* 0x000000ffff288224 */ /* 0x000fe200078e0023 */
[----:B------:R-:W-:-:S04]  /*0b70*/  @!P0 MOV R42, R34 ;  /* 0x00000022002a8202 */ /* 0x000fc80000000f00 */
[----:B------:R-:W-:-:S04]  /*0b80*/  IADD3 R36, PT, PT, R40, -0x1, RZ ;  /* 0xffffffff28247810 */ /* 0x000fc80007ffe0ff */
[----:B------:R-:W-:-:S13]  /*0b90*/  ISETP.GT.U32.AND P1, PT, R36, 0x7feffffe, PT ;  /* 0x7feffffe2400780c */ /* 0x000fda0003f24070 */
[----:B------:R-:W-:Y:S05]  /*0ba0*/  @P1 BRA `(.L_x_37) ;  /* 0x0000000000f81947 */ /* 0x000fea0003800000 */
[C---:B------:R-:W-:Y:S01]  /*0bb0*/  LOP3.LUT R34, R40.reuse, 0xfffff, RZ, 0xc0, !PT ;  /* 0x000fffff28227812 */ /* 0x040fe200078ec0ff */
[----:B------:R-:W-:Y:S01]  /*0bc0*/  UMOV UR6, 0x3ae80f1e ;  /* 0x3ae80f1e00067882 */ /* 0x000fe20000000000 */
[----:B------:R-:W-:Y:S01]  /*0bd0*/  LEA.HI R40, R40, R37, RZ, 0xc ;  /* 0x0000002528287211 */ /* 0x000fe200078f60ff */
[----:B------:R-:W-:Y:S01]  /*0be0*/  UMOV UR7, 0x3eb1380b ;  /* 0x3eb1380b00077882 */ /* 0x000fe20000000000 */
[----:B------:R-:W-:Y:S02]  /*0bf0*/  LOP3.LUT R43, R34, 0x3ff00000, RZ, 0xfc, !PT ;  /* 0x3ff00000222b7812 */ /* 0x000fe400078efcff */
[----:B------:R-:W-:Y:S02]  /*0c00*/  MOV R34, RZ ;  /* 0x000000ff00227202 */ /* 0x000fe40000000f00 */
[----:B------:R-:W-:-:S13]  /*0c10*/  ISETP.GE.U32.AND P0, PT, R43, 0x3ff6a09f, PT ;  /* 0x3ff6a09f2b00780c */ /* 0x000fda0003f06070 */
[----:B------:R-:W-:Y:S01]  /*0c20*/  @P0 VIADD R35, R43, 0xfff00000 ;  /* 0xfff000002b230836 */ /* 0x000fe20000000000 */
[----:B------:R-:W-:-:S03]  /*0c30*/  @P0 IADD3 R40, PT, PT, R40, 0x1, RZ ;  /* 0x0000000128280810 */ /* 0x000fc60007ffe0ff */
        /* <DEDUP_REMOVED lines=9> */
[----:B------:R-:W-:-:S08]  /*0cd0*/  DADD R38, R42, -R34 ;  /* 0x000000002a267229 */ /* 0x000fd00000000822 */
[----:B------:R-:W-:-:S08]  /*0ce0*/  DADD R38, R38, R38 ;  /* 0x0000000026267229 */ /* 0x000fd00000000026 */
[-C--:B------:R-:W-:Y:S02]  /*0cf0*/  DFMA R38, R42, -R34.reuse, R38 ;  /* 0x800000222a26722b */ /* 0x080fe40000000026 */
[----:B------:R-:W-:-:S06]  /*0d00*/  DMUL R42, R34, R34 ;  /* 0x00000022222a7228 */ /* 0x000fcc0000000000 */
[----:B------:R-:W-:Y:S01]  /*0d10*/  DMUL R38, R36, R38 ;  /* 0x0000002624267228 */ /* 0x000fe20000000000 */
[----:B------:R-:W-:Y:S02]  /*0d20*/  IMAD.MOV.U32 R36, RZ, RZ, -0x748574fc ;  /* 0x8b7a8b04ff247424 */ /* 0x000fe400078e00ff */
        /* <DEDUP_REMOVED lines=22> */
[----:B------:R-:W-:-:S08]  /*0e90*/  DMUL R36, R42, R36 ;  /* 0x000000242a247228 */ /* 0x000fd00000000000 */
[----:B------:R-:W-:Y:S01]  /*0ea0*/  DFMA R36, R34, R36, R38 ;  /* 0x000000242224722b */ /* 0x000fe20000000026 */
[----:B------:R-:W-:Y:S01]  /*0eb0*/  LOP3.LUT R38, R40, 0x80000000, RZ, 0x3c, !PT ;  /* 0x8000000028267812 */ /* 0x000fe200078e3cff */
[----:B------:R-:W-:-:S06]  /*0ec0*/  IMAD.MOV.U32 R39, RZ, RZ, 0x43300000 ;  /* 0x43300000ff277424 */ /* 0x000fcc00078e00ff */
[----:B------:R-:W-:Y:S01]  /*0ed0*/  DADD R38, R38, -UR6 ;  /* 0x8000000626267e29 */ /* 0x000fe20008000000 */
[----:B------:R-:W-:Y:S01]  /*0ee0*/  UMOV UR6, 0xfefa39ef ;  /* 0xfefa39ef00067882 */ /* 0x000fe20000000000 */
[----:B------:R-:W-:-:S06]  /*0ef0*/  UMOV UR7, 0x3fe62e42 ;  /* 0x3fe62e4200077882 */ /* 0x000fcc0000000000 */
[----:B------:R-:W-:Y:S01]  /*0f00*/  DFMA R40, R38, UR6, R34 ;  /* 0x0000000626287c2b */ /* 0x000fe20008000022 */
[----:B------:R-:W-:Y:S01]  /*0f10*/  UMOV UR6, 0x3b39803f ;  /* 0x3b39803f00067882 */ /* 0x000fe20000000000 */
[----:B------:R-:W-:-:S06]  /*0f20*/  UMOV UR7, 0x3c7abc9e ;  /* 0x3c7abc9e00077882 */ /* 0x000fcc0000000000 */
[----:B------:R-:W-:-:S08]  /*0f30*/  DFMA R42, R38, -R10, R40 ;  /* 0x8000000a262a722b */ /* 0x000fd00000000028 */
[----:B------:R-:W-:-:S08]  /*0f40*/  DADD R42, -R34, R42 ;  /* 0x00000000222a7229 */ /* 0x000fd0000000012a */
[----:B------:R-:W-:-:S08]  /*0f50*/  DADD R36, R36, -R42 ;  /* 0x0000000024247229 */ /* 0x000fd0000000082a */
[----:B------:R-:W-:-:S08]  /*0f60*/  DFMA R36, R38, UR6, R36 ;  /* 0x0000000626247c2b */ /* 0x000fd00008000024 */
[----:B------:R-:W-:Y:S01]  /*0f70*/  DADD R36, R40, R36 ;  /* 0x0000000028247229 */ /* 0x000fe20000000024 */
[----:B------:R-:W-:Y:S10]  /*0f80*/  BRA `(.L_x_38) ;  /* 0x0000000000187947 */ /* 0x000ff40003800000 */
.L_x_37:
[----:B------:R-:W-:Y:S01]  /*0f90*/  IMAD.MOV.U32 R36, RZ, RZ, 0x0 ;  /* 0x00000000ff247424 */ /* 0x000fe200078e00ff */
[----:B------:R-:W-:Y:S02]  /*0fa0*/  MOV R37, 0x7ff00000 ;  /* 0x7ff0000000257802 */ /* 0x000fe40000000f00 */
[----:B------:R-:W-:-:S04]  /*0fb0*/  LOP3.LUT P0, RZ, R35, 0x7fffffff, RZ, 0xc0, !PT ;  /* 0x7fffffff23ff7812 */ /* 0x000fc8000780c0ff */
[----:B------:R-:W-:-:S10]  /*0fc0*/  DFMA R36, R34, R36, +INF ;  /* 0x7ff000002224742b */ /* 0x000fd40000000024 */
[----:B------:R-:W-:Y:S02]  /*0fd0*/  FSEL R36, R36, RZ, P0 ;  /* 0x000000ff24247208 */ /* 0x000fe40000000000 */
[----:B------:R-:W-:-:S07]  /*0fe0*/  FSEL R37, R37, -QNAN , P0 ;  /* 0xfff0000025257808 */ /* 0x000fce0000000000 */
.L_x_38:
[----:B------:R-:W-:Y:S05]  /*0ff0*/  BSYNC.RECONVERGENT B2 ;  /* 0x0000000000027941 */ /* 0x000fea0003800200 */
.L_x_36:
[C---:B------:R-:W-:Y:S01]  /*1000*/  DMUL R6, R36.reuse, R6 ;  /* 0x0000000624067228 */ /* 0x040fe20000000000 */
[----:B------:R-:W-:Y:S07]  /*1010*/  BSSY.RECONVERGENT B2, `(.L_x_39) ;  /* 0x0000022000027945 */ /* 0x000fee0003800200 */
[----:B------:R-:W-:-:S08]  /*1020*/  DFMA R6, R36, R8, R6 ;  /* 0x000000082406722b */ /* 0x000fd00000000006 */
[----:B------:R-:W-:Y:S02]  /*1030*/  DFMA R8, R6, R8, 6.75539944105574400000e+15 ;  /* 0x433800000608742b */ /* 0x000fe40000000008 */
[----:B------:R-:W-:-:S06]  /*1040*/  FSETP.GEU.AND P0, PT, |R7|, 4.1917929649353027344, PT ;  /* 0x4086232b0700780b */ /* 0x000fcc0003f0e200 */
[----:B------:R-:W-:-:S08]  /*1050*/  DADD R34, R8, -6.75539944105574400000e+15 ;  /* 0xc338000008227429 */ /* 0x000fd00000000000 */
[----:B------:R-:W-:-:S08]  /*1060*/  DFMA R10, R34, -R10, R6 ;  /* 0x8000000a220a722b */ /* 0x000fd00000000006 */
[----:B------:R-:W-:-:S08]  /*1070*/  DFMA R12, R34, -R12, R10 ;  /* 0x8000000c220c722b */ /* 0x000fd0000000000a */
[----:B------:R-:W-:-:S08]  /*1080*/  DFMA R14, R12, R14, R16 ;  /* 0x0000000e0c0e722b */ /* 0x000fd00000000010 */
        /* <DEDUP_REMOVED lines=20> */
[----:B------:R-:W-:-:S04]  /*11d0*/  @!P1 SHF.R.S32.HI R9, RZ, 0x1, R9 ;  /* 0x00000001ff099819 */ /* 0x000fc80000011409 */
[----:B------:R-:W-:Y:S01]  /*11e0*/  @!P1 IADD3 R8, PT, PT, R8, -R9, RZ ;  /* 0x8000000908089210 */ /* 0x000fe20007ffe0ff */
[----:B------:R-:W-:-:S03]  /*11f0*/  @!P1 IMAD R7, R9, 0x100000, R15 ;  /* 0x0010000009079824 */ /* 0x000fc600078e020f */
[----:B------:R-:W-:Y:S02]  /*1200*/  @!P1 LEA R9, R8, 0x3ff00000, 0x14 ;  /* 0x3ff0000008099811 */ /* 0x000fe400078ea0ff */
[----:B------:R-:W-:-:S06]  /*1210*/  @!P1 MOV R8, RZ ;  /* 0x000000ff00089202 */ /* 0x000fcc0000000f00 */
[----:B------:R-:W-:-:S11]  /*1220*/  @!P1 DMUL R10, R6, R8 ;  /* 0x00000008060a9228 */ /* 0x000fd60000000000 */
.L_x_40:
[----:B------:R-:W-:Y:S05]  /*1230*/  BSYNC.RECONVERGENT B2 ;  /* 0x0000000000027941 */ /* 0x000fea0003800200 */
.L_x_39:
[----:B------:R-:W-:-:S11]  /*1240*/  DFMA R4, R10, R2, R4 ;  /* 0x000000020a04722b */ /* 0x000fd60000000004 */
.L_x_35:
[----:B------:R-:W-:Y:S05]  /*1250*/  BSYNC.RECONVERGENT B1 ;  /* 0x0000000000017941 */ /* 0x000fea0003800200 */
.L_x_34:
[----:B------:R-:W-:-:S05]  /*1260*/  IMAD.IADD R13, R0, 0x1, R45 ;  /* 0x00000001000d7824 */ /* 0x000fca00078e022d */
[----:B------:R-:W-:-:S13]  /*1270*/  ISETP.GE.AND P0, PT, R13, R44, PT ;  /* 0x0000002c0d00720c */ /* 0x000fda0003f06270 */
[----:B------:R-:W-:Y:S05]  /*1280*/  @!P0 BRA `(.L_x_41) ;  /* 0xffffffec00988947 */ /* 0x000fea000383ffff */
.L_x_28:
[----:B------:R-:W-:Y:S05]  /*1290*/  BSYNC.RECONVERGENT B0 ;  /* 0x0000000000007941 */ /* 0x000fea0003800200 */
.L_x_27:
[----:B------:R-:W0:Y:S02]  /*12a0*/  LDC.64 R2, c[0x0][0x398] ;  /* 0x0000e600ff027b82 */ /* 0x000e240000000a00 */
[----:B0-----:R-:W-:Y:S01]  /*12b0*/  REDG.E.ADD.F64.RN.STRONG.GPU desc[UR4][R2.64], R4 ;  /* 0x00000004020079a6 */ /* 0x001fe2000c12ff04 */
[----:B------:R-:W-:Y:S05]  /*12c0*/  EXIT ;  /* 0x000000000000794d */ /* 0x000fea0003800000 */
.L_x_42:
        /* <DEDUP_REMOVED lines=11> */
.L_x_71:


//--------------------- .text._Z18unrolledRiemannSumIdXadL_Z10square_gpuIdET_S1_EEEvS1_S1_iPS1_ --------------------------
	.section	.text._Z18unrolledRiemannSumIdXadL_Z10square_gpuIdET_S1_EEEvS1_S1_iPS1_,"ax",@progbits
	.align	128
        .global         _Z18unrolledRiemannSumIdXadL_Z10square_gpuIdET_S1_EEEvS1_S1_iPS1_
        .type           _Z18unrolledRiemannSumIdXadL_Z10square_gpuIdET_S1_EEEvS1_S1_iPS1_,@function
        .size           _Z18unrolledRiemannSumIdXadL_Z10square_gpuIdET_S1_EEEvS1_S1_iPS1_,(.L_x_72 - _Z18unrolledRiemannSumIdXadL_Z10square_gpuIdET_S1_EEEvS1_S1_iPS1_)
        .other          _Z18unrolledRiemannSumIdXadL_Z10square_gpuIdET_S1_EEEvS1_S1_iPS1_,@"STO_CUDA_ENTRY STV_DEFAULT"
_Z18unrolledRiemannSumIdXadL_Z10square_gpuIdET_S1_EEEvS1_S1_iPS1_:
.text._Z18unrolledRiemannSumIdXadL_Z10square_gpuIdET_S1_EEEvS1_S1_iPS1_:
[----:B------:R-:W-:Y:S01]  /*0000*/  LDC R1, c[0x0][0x37c] ;  /* 0x0000df00ff017b82 */ /* 0x000fe20000000800 */
[----:B------:R-:W0:Y:S07]  /*0010*/  S2R R0, SR_TID.X ;  /* 0x0000000000007919 */ /* 0x000e2e0000002100 */
[----:B------:R-:W0:Y:S01]  /*0020*/  S2UR UR4, SR_CTAID.X ;  /* 0x00000000000479c3 */ /* 0x000e220000002500 */
[----:B------:R-:W1:Y:S01]  /*0030*/  LDCU UR7, c[0x0][0x390] ;  /* 0x00007200ff0777ac */ /* 0x000e620008000800 */
[----:B------:R-:W-:Y:S01]  /*0040*/  BSSY.RECONVERGENT B0, `(.L_x_43) ;  /* 0x000001c000007945 */ /* 0x000fe20003800200 */
[----:B------:R-:W-:-:S05]  /*0050*/  CS2R R8, SRZ ;  /* 0x0000000000087805 */ /* 0x000fca000001ff00 */
[----:B------:R-:W0:Y:S08]  /*0060*/  LDC R15, c[0x0][0x360] ;  /* 0x0000d800ff0f7b82 */ /* 0x000e300000000800 */
[----:B------:R-:W2:Y:S01]  /*0070*/  LDC.64 R6, c[0x0][0x398] ;  /* 0x0000e600ff067b82 */ /* 0x000ea20000000a00 */
[----:B0-----:R-:W-:Y:S01]  /*0080*/  IMAD R0, R15, UR4, R0 ;  /* 0x000000040f007c24 */ /* 0x001fe2000f8e0200 */
[----:B------:R-:W0:Y:S04]  /*0090*/  LDCU.64 UR4, c[0x0][0x358] ;  /* 0x00006b00ff0477ac */ /* 0x000e280008000a00 */
[----:B-1----:R-:W-:-:S13]  /*00a0*/  ISETP.GE.AND P0, PT, R0, UR7, PT ;  /* 0x0000000700007c0c */ /* 0x002fda000bf06270 */
[----:B--2---:R-:W-:Y:S05]  /*00b0*/  @P0 BRA `(.L_x_44) ;  /* 0x0000000000500947 */ /* 0x004fea0003800000 */
[----:B------:R-:W1:Y:S01]  /*00c0*/  LDC.64 R4, c[0x0][0x380] ;  /* 0x0000e000ff047b82 */ /* 0x000e620000000a00 */
[----:B------:R-:W2:Y:S01]  /*00d0*/  LDCU UR6, c[0x0][0x370] ;  /* 0x00006e00ff0677ac */ /* 0x000ea20008000800 */
[----:B------:R-:W-:-:S06]  /*00e0*/  CS2R R8, SRZ ;  /* 0x0000000000087805 */ /* 0x000fcc000001ff00 */
[----:B------:R-:W3:Y:S01]  /*00f0*/  LDC.64 R2, c[0x0][0x388] ;  /* 0x0000e200ff027b82 */ /* 0x000ee20000000a00 */
[----:B--2---:R-:W-:-:S07]  /*0100*/  IMAD R15, R15, UR6, RZ ;  /* 0x000000060f0f7c24 */ /* 0x004fce000f8e02ff */
.L_x_45:
[----:B------:R2:W1:Y:S01]  /*0110*/  I2F.F64 R10, R0 ;  /* 0x00000000000a7312 */ /* 0x0004620000201c00 */
[----:B------:R-:W-:-:S05]  /*0120*/  IMAD.IADD R14, R15, 0x1, R0 ;  /* 0x000000010f0e7824 */ /* 0x000fca00078e0200 */
[----:B------:R-:W-:Y:S02]  /*0130*/  ISETP.GE.U32.AND P0, PT, R14, UR7, PT ;  /* 0x000000070e007c0c */ /* 0x000fe4000bf06070 */
[----:B------:R-:W4:Y:S01]  /*0140*/  I2F.F64.U32 R12, R14 ;  /* 0x0000000e000c7312 */ /* 0x000f220000201800 */
[----:B--2---:R-:W-:-:S05]  /*0150*/  IMAD.IADD R0, R15, 0x1, R14 ;  /* 0x000000010f007824 */ /* 0x004fca00078e020e */
[----:B------:R-:W-:Y:S01]  /*0160*/  ISETP.GE.AND P1, PT, R0, UR7, PT ;  /* 0x0000000700007c0c */ /* 0x000fe2000bf26270 */
[----:B-1-3--:R-:W-:-:S08]  /*0170*/  DFMA R10, R10, R2, R4 ;  /* 0x000000020a0a722b */ /* 0x00afd00000000004 */
[----:B------:R-:W-:Y:S02]  /*0180*/  DMUL R10, R10, R10 ;  /* 0x0000000a0a0a7228 */ /* 0x000fe40000000000 */
[----:B----4-:R-:W-:-:S06]  /*0190*/  DFMA R12, R12, R2, R4 ;  /* 0x000000020c0c722b */ /* 0x010fcc0000000004 */
[----:B------:R-:W-:Y:S02]  /*01a0*/  DFMA R10, R10, R2, R8 ;  /* 0x000000020a0a722b */ /* 0x000fe40000000008 */
[----:B------:R-:W-:-:S08]  /*01b0*/  DMUL R12, R12, R12 ;  /* 0x0000000c0c0c7228 */ /* 0x000fd00000000000 */
[----:B------:R-:W-:-:S10]  /*01c0*/  DFMA R12, R12, R2, R10 ;  /* 0x000000020c0c722b */ /* 0x000fd4000000000a */
[----:B------:R-:W-:Y:S02]  /*01d0*/  FSEL R8, R12, R10, !P0 ;  /* 0x0000000a0c087208 */ /* 0x000fe40004000000 */
[----:B------:R-:W-:Y:S01]  /*01e0*/  FSEL R9, R13, R11, !P0 ;  /* 0x0000000b0d097208 */ /* 0x000fe20004000000 */
[----:B------:R-:W-:Y:S06]  /*01f0*/  @!P1 BRA `(.L_x_45) ;  /* 0xfffffffc00c49947 */ /* 0x000fec000383ffff */
.L_x_44:
[----:B0-----:R-:W-:Y:S05]  /*0200*/  BSYNC.RECONVERGENT B0 ;  /* 0x0000000000007941 */ /* 0x001fea0003800200 */
.L_x_43:
[----:B------:R-:W-:Y:S01]  /*0210*/  REDG.E.ADD.F64.RN.STRONG.GPU desc[UR4][R6.64], R8 ;  /* 0x00000008060079a6 */ /* 0x000fe2000c12ff04 */
[----:B------:R-:W-:Y:S05]  /*0220*/  EXIT ;  /* 0x000000000000794d */ /* 0x000fea0003800000 */
.L_x_46:
        /* <DEDUP_REMOVED lines=13> */
.L_x_72:


//--------------------- .text._Z18unrolledRiemannSumIdXadL_Z11sin_exp_gpuIdET_S1_EEEvS1_S1_iPS1_ --------------------------
	.section	.text._Z18unrolledRiemannSumIdXadL_Z11sin_exp_gpuIdET_S1_EEEvS1_S1_iPS1_,"ax",@progbits
	.align	128
        .global         _Z18unrolledRiemannSumIdXadL_Z11sin_exp_gpuIdET_S1_EEEvS1_S1_iPS1_
        .type           _Z18unrolledRiemannSumIdXadL_Z11sin_exp_gpuIdET_S1_EEEvS1_S1_iPS1_,@function
        .size           _Z18unrolledRiemannSumIdXadL_Z11sin_exp_gpuIdET_S1_EEEvS1_S1_iPS1_,(.L_x_69 - _Z18unrolledRiemannSumIdXadL_Z11sin_exp_gpuIdET_S1_EEEvS1_S1_iPS1_)
        .other          _Z18unrolledRiemannSumIdXadL_Z11sin_exp_gpuIdET_S1_EEEvS1_S1_iPS1_,@"STO_CUDA_ENTRY STV_DEFAULT"
_Z18unrolledRiemannSumIdXadL_Z11sin_exp_gpuIdET_S1_EEEvS1_S1_iPS1_:
.text._Z18unrolledRiemannSumIdXadL_Z11sin_exp_gpuIdET_S1_EEEvS1_S1_iPS1_:
        /* <DEDUP_REMOVED lines=17> */
[----:B------:R-:W-:-:S06]  /*0110*/  CS2R R8, SRZ ;  /* 0x0000000000087805 */ /* 0x000fcc000001ff00 */
[----:B------:R-:W2:Y:S01]  /*0120*/  LDC.64 R6, c[0x0][0x388] ;  /* 0x0000e200ff067b82 */ /* 0x000ea20000000a00 */
[----:B-1----:R-:W-:-:S07]  /*0130*/  IMAD R0, R0, UR10, RZ ;  /* 0x0000000a00007c24 */ /* 0x002fce000f8e02ff */
.L_x_59:
[----:B------:R1:W0:Y:S01]  /*0140*/  I2F.F64 R12, R3 ;  /* 0x00000003000c7312 */ /* 0x0002220000201c00 */
[----:B------:R-:W-:Y:S01]  /*0150*/  IMAD.MOV.U32 R14, RZ, RZ, 0x652b82fe ;  /* 0x652b82feff0e7424 */ /* 0x000fe200078e00ff */
[----:B------:R-:W-:Y:S01]  /*0160*/  UMOV UR10, 0xfefa39ef ;  /* 0xfefa39ef000a7882 */ /* 0x000fe20000000000 */
[----:B------:R-:W-:Y:S01]  /*0170*/  IMAD.MOV.U32 R15, RZ, RZ, 0x3ff71547 ;  /* 0x3ff71547ff0f7424 */ /* 0x000fe200078e00ff */
[----:B------:R-:W-:Y:S01]  /*0180*/  UMOV UR11, 0x3fe62e42 ;  /* 0x3fe62e42000b7882 */ /* 0x000fe20000000000 */
[----:B------:R-:W-:Y:S01]  /*0190*/  BSSY.RECONVERGENT B1, `(.L_x_49) ;  /* 0x000003d000017945 */ /* 0x000fe20003800200 */
[----:B-1----:R-:W-:Y:S01]  /*01a0*/  IMAD.IADD R3, R0, 0x1, R3 ;  /* 0x0000000100037824 */ /* 0x002fe200078e0203 */
[----:B0-2---:R-:W-:-:S08]  /*01b0*/  DFMA R12, R12, R6, R4 ;  /* 0x000000060c0c722b */ /* 0x005fd00000000004 */
[C---:B------:R-:W-:Y:S02]  /*01c0*/  DFMA R14, R12.reuse, R14, 6.75539944105574400000e+15 ;  /* 0x433800000c0e742b */ /* 0x040fe4000000000e */
[----:B------:R-:W-:Y:S01]  /*01d0*/  DSETP.NEU.AND P2, PT, |R12|, +INF , PT ;  /* 0x7ff000000c00742a */ /* 0x000fe20003f4d200 */
[----:B------:R-:W-:-:S05]  /*01e0*/  FSETP.GEU.AND P0, PT, |R13|, 4.1917929649353027344, PT ;  /* 0x4086232b0d00780b */ /* 0x000fca0003f0e200 */
[----:B------:R-:W-:-:S08]  /*01f0*/  DADD R10, R14, -6.75539944105574400000e+15 ;  /* 0xc33800000e0a7429 */ /* 0x000fd00000000000 */
[----:B------:R-:W-:Y:S01]  /*0200*/  DFMA R16, R10, -UR10, R12 ;  /* 0x8000000a0a107c2b */ /* 0x000fe2000800000c */
[----:B------:R-:W-:Y:S01]  /*0210*/  UMOV UR10, 0x3b39803f ;  /* 0x3b39803f000a7882 */ /* 0x000fe20000000000 */
[----:B------:R-:W-:Y:S01]  /*0220*/  UMOV UR11, 0x3c7abc9e ;  /* 0x3c7abc9e000b7882 */ /* 0x000fe20000000000 */
[----:B------:R-:W-:-:S05]  /*0230*/  @!P2 DMUL R26, RZ, R12 ;  /* 0x0000000cff1aa228 */ /* 0x000fca0000000000 */
        /* <DEDUP_REMOVED lines=30> */
[C---:B------:R-:W-:Y:S02]  /*0420*/  DFMA R18, R10.reuse, R16, 1 ;  /* 0x3ff000000a12742b */ /* 0x040fe40000000010 */
[----:B------:R-:W0:Y:S06]  /*0430*/  I2F.F64.U32 R16, R3 ;  /* 0x0000000300107312 */ /* 0x000e2c0000201800 */
[----:B------:R-:W-:Y:S02]  /*0440*/  DFMA R18, R10, R18, 1 ;  /* 0x3ff000000a12742b */ /* 0x000fe40000000012 */
[----:B0-----:R-:W-:-:S08]  /*0450*/  DFMA R10, R16, R6, R4 ;  /* 0x00000006100a722b */ /* 0x001fd00000000004 */
[----:B------:R-:W-:Y:S02]  /*0460*/  IMAD R25, R14, 0x100000, R19 ;  /* 0x001000000e197824 */ /* 0x000fe400078e0213 */
[----:B------:R-:W-:Y:S01]  /*0470*/  IMAD.MOV.U32 R24, RZ, RZ, R18 ;  /* 0x000000ffff187224 */ /* 0x000fe200078e0012 */
[----:B------:R-:W-:Y:S06]  /*0480*/  @!P0 BRA `(.L_x_50) ;  /* 0x0000000000348947 */ /* 0x000fec0003800000 */
[----:B------:R-:W-:Y:S01]  /*0490*/  FSETP.GEU.AND P1, PT, |R13|, 4.2275390625, PT ;  /* 0x408748000d00780b */ /* 0x000fe20003f2e200 */
[C---:B------:R-:W-:Y:S02]  /*04a0*/  DADD R16, R12.reuse, +INF ;  /* 0x7ff000000c107429 */ /* 0x040fe40000000000 */
[----:B------:R-:W-:-:S08]  /*04b0*/  DSETP.GEU.AND P0, PT, R12, RZ, PT ;  /* 0x000000ff0c00722a */ /* 0x000fd00003f0e000 */
[----:B------:R-:W-:Y:S02]  /*04c0*/  FSEL R25, R17, RZ, P0 ;  /* 0x000000ff11197208 */ /* 0x000fe40000000000 */
[----:B------:R-:W-:Y:S02]  /*04d0*/  @!P1 LEA.HI R2, R14, R14, RZ, 0x1 ;  /* 0x0000000e0e029211 */ /* 0x000fe400078f08ff */
[----:B------:R-:W-:Y:S01]  /*04e0*/  FSEL R24, R16, RZ, P0 ;  /* 0x000000ff10187208 */ /* 0x000fe20000000000 */
[----:B------:R-:W-:Y:S01]  /*04f0*/  @!P1 IMAD.MOV.U32 R16, RZ, RZ, RZ ;  /* 0x000000ffff109224 */ /* 0x000fe200078e00ff */
[----:B------:R-:W-:-:S05]  /*0500*/  @!P1 SHF.R.S32.HI R15, RZ, 0x1, R2 ;  /* 0x00000001ff0f9819 */ /* 0x000fca0000011402 */
[----:B------:R-:W-:Y:S02]  /*0510*/  @!P1 IMAD.IADD R14, R14, 0x1, -R15 ;  /* 0x000000010e0e9824 */ /* 0x000fe400078e0a0f */
[----:B------:R-:W-:-:S03]  /*0520*/  @!P1 IMAD R15, R15, 0x100000, R19 ;  /* 0x001000000f0f9824 */ /* 0x000fc600078e0213 */
[----:B------:R-:W-:Y:S01]  /*0530*/  @!P1 LEA R17, R14, 0x3ff00000, 0x14 ;  /* 0x3ff000000e119811 */ /* 0x000fe200078ea0ff */
[----:B------:R-:W-:-:S06]  /*0540*/  @!P1 IMAD.MOV.U32 R14, RZ, RZ, R18 ;  /* 0x000000ffff0e9224 */ /* 0x000fcc00078e0012 */
[----:B------:R-:W-:-:S11]  /*0550*/  @!P1 DMUL R24, R14, R16 ;  /* 0x000000100e189228 */ /* 0x000fd60000000000 */
.L_x_50:
[----:B------:R-:W-:Y:S05]  /*0560*/  BSYNC.RECONVERGENT B1 ;  /* 0x0000000000017941 */ /* 0x000fea0003800200 */
.L_x_49:
[----:B------:R-:W-:Y:S01]  /*0570*/  BSSY.RECONVERGENT B1, `(.L_x_51) ;  /* 0x0000019000017945 */ /* 0x000fe20003800200 */
[----:B------:R-:W-:-:S03]  /*0580*/  @!P2 IMAD.MOV.U32 R2, RZ, RZ, RZ ;  /* 0x000000ffff02a224 */ /* 0x000fc600078e00ff */
[----:B------:R-:W-:Y:S05]  /*0590*/  @!P2 BRA `(.L_x_52) ;  /* 0x000000000058a947 */ /* 0x000fea0003800000 */
        /* <DEDUP_REMOVED lines=18> */
[----:B------:R-:W-:Y:S05]  /*06c0*/  CALL.REL.NOINC `($_Z18unrolledRiemannSumIdXadL_Z11sin_exp_gpuIdET_S1_EEEvS1_S1_iPS1_$__internal_trig_reduction_slowpathd) ;  /* 0x0000000800907944 */ /* 0x000fea0003c00000 */
[----:B------:R-:W-:Y:S02]  /*06d0*/  IMAD.MOV.U32 R2, RZ, RZ, R14 ;  /* 0x000000ffff027224 */ /* 0x000fe400078e000e */
[----:B------:R-:W-:Y:S02]  /*06e0*/  IMAD.MOV.U32 R26, RZ, RZ, R16 ;  /* 0x000000ffff1a7224 */ /* 0x000fe400078e0010 */
[----:B------:R-:W-:-:S07]  /*06f0*/  IMAD.MOV.U32 R27, RZ, RZ, R17 ;  /* 0x000000ffff1b7224 */ /* 0x000fce00078e0011 */
.L_x_52:
[----:B------:R-:W-:Y:S05]  /*0700*/  BSYNC.RECONVERGENT B1 ;  /* 0x0000000000017941 */ /* 0x000fea0003800200 */
.L_x_51:
        /* <DEDUP_REMOVED lines=9> */
[----:B------:R-:W-:Y:S01]  /*07a0*/  BSSY.RECONVERGENT B1, `(.L_x_53) ;  /* 0x000008f000017945 */ /* 0x000fe20003800200 */
[----:B------:R-:W-:Y:S01]  /*07b0*/  IMAD.MOV.U32 R33, RZ, RZ, 0x3da8ff83 ;  /* 0x3da8ff83ff217424 */ /* 0x000fe200078e00ff */
[----:B------:R-:W-:Y:S01]  /*07c0*/  ISETP.NE.U32.AND P0, PT, R28, 0x1, PT ;  /* 0x000000011c00780c */ /* 0x000fe20003f05070 */
[----:B------:R-:W-:-:S03]  /*07d0*/  DMUL R28, R26, R26 ;  /* 0x0000001a1a1c7228 */ /* 0x000fc60000000000 */
        /* <DEDUP_REMOVED lines=11> */
[----:B------:R-:W-:Y:S02]  /*0890*/  FSEL R15, R13, R27, !P0 ;  /* 0x0000001b0d0f7208 */ /* 0x000fe40004000000 */
[----:B------:R-:W-:-:S04]  /*08a0*/  LOP3.LUT P0, RZ, R2, 0x2, RZ, 0xc0, !PT ;  /* 0x0000000202ff7812 */ /* 0x000fc8000780c0ff */
[----:B------:R-:W-:-:S10]  /*08b0*/  DADD R12, RZ, -R14 ;  /* 0x00000000ff0c7229 */ /* 0x000fd4000000080e */
[----:B------:R-:W-:Y:S02]  /*08c0*/  FSEL R12, R14, R12, !P0 ;  /* 0x0000000c0e0c7208 */ /* 0x000fe40004000000 */
[----:B------:R-:W-:Y:S02]  /*08d0*/  FSEL R13, R15, R13, !P0 ;  /* 0x0000000d0f0d7208 */ /* 0x000fe40004000000 */
[----:B------:R-:W-:-:S04]  /*08e0*/  ISETP.GE.U32.AND P0, PT, R3, UR12, PT ;  /* 0x0000000c03007c0c */ /* 0x000fc8000bf06070 */
[----:B------:R-:W-:-:S08]  /*08f0*/  DMUL R24, R24, R12 ;  /* 0x0000000c18187228 */ /* 0x000fd00000000000 */
[----:B------:R-:W-:Y:S01]  /*0900*/  DFMA R8, R24, UR6, R8 ;  /* 0x0000000618087c2b */ /* 0x000fe20008000008 */
[----:B------:R-:W-:Y:S10]  /*0910*/  @P0 BRA `(.L_x_54) ;  /* 0x0000000400dc0947 */ /* 0x000ff40003800000 */
[----:B------:R-:W-:Y:S01]  /*0920*/  IMAD.MOV.U32 R12, RZ, RZ, 0x652b82fe ;  /* 0x652b82feff0c7424 */ /* 0x000fe200078e00ff */
[----:B------:R-:W-:Y:S01]  /*0930*/  UMOV UR10, 0xfefa39ef ;  /* 0xfefa39ef000a7882 */ /* 0x000fe20000000000 */
[----:B------:R-:W-:Y:S01]  /*0940*/  IMAD.MOV.U32 R13, RZ, RZ, 0x3ff71547 ;  /* 0x3ff71547ff0d7424 */ /* 0x000fe200078e00ff */
[----:B------:R-:W-:Y:S01]  /*0950*/  UMOV UR11, 0x3fe62e42 ;  /* 0x3fe62e42000b7882 */ /* 0x000fe20000000000 */
[C---:B------:R-:W-:Y:S01]  /*0960*/  DSETP.NEU.AND P2, PT, |R10|.reuse, +INF , PT ;  /* 0x7ff000000a00742a */ /* 0x040fe20003f4d200 */
[----:B------:R-:W-:Y:S01]  /*0970*/  FSETP.GEU.AND P0, PT, |R11|, 4.1917929649353027344, PT ;  /* 0x4086232b0b00780b */ /* 0x000fe20003f0e200 */
[----:B------:R-:W-:Y:S02]  /*0980*/  BSSY.RECONVERGENT B2, `(.L_x_55) ;  /* 0x0000037000027945 */ /* 0x000fe40003800200 */
[----:B------:R-:W-:-:S08]  /*0990*/  DFMA R12, R10, R12, 6.75539944105574400000e+15 ;  /* 0x433800000a0c742b */ /* 0x000fd0000000000c */
[----:B------:R-:W-:Y:S02]  /*09a0*/  DADD R14, R12, -6.75539944105574400000e+15 ;  /* 0xc33800000c0e7429 */ /* 0x000fe40000000000 */
[----:B------:R-:W-:-:S06]  /*09b0*/  @!P2 DMUL R26, RZ, R10 ;  /* 0x0000000aff1aa228 */ /* 0x000fcc0000000000 */
        /* <DEDUP_REMOVED lines=51> */
.L_x_56:
[----:B------:R-:W-:Y:S05]  /*0cf0*/  BSYNC.RECONVERGENT B2 ;  /* 0x0000000000027941 */ /* 0x000fea0003800200 */
.L_x_55:
        /* <DEDUP_REMOVED lines=22> */
[----:B------:R-:W-:Y:S05]  /*0e60*/  CALL.REL.NOINC `($_Z18unrolledRiemannSumIdXadL_Z11sin_exp_gpuIdET_S1_EEEvS1_S1_iPS1_$__internal_trig_reduction_slowpathd) ;  /* 0x0000000000a87944 */ /* 0x000fea0003c00000 */
[----:B------:R-:W-:Y:S02]  /*0e70*/  IMAD.MOV.U32 R2, RZ, RZ, R14 ;  /* 0x000000ffff027224 */ /* 0x000fe400078e000e */
[----:B------:R-:W-:Y:S02]  /*0e80*/  IMAD.MOV.U32 R26, RZ, RZ, R16 ;  /* 0x000000ffff1a7224 */ /* 0x000fe400078e0010 */
[----:B------:R-:W-:-:S07]  /*0e90*/  IMAD.MOV.U32 R27, RZ, RZ, R17 ;  /* 0x000000ffff1b7224 */ /* 0x000fce00078e0011 */
.L_x_58:
[----:B------:R-:W-:Y:S05]  /*0ea0*/  BSYNC.RECONVERGENT B2 ;  /* 0x0000000000027941 */ /* 0x000fea0003800200 */
.L_x_57:
        /* <DEDUP_REMOVED lines=8> */
[----:B------:R-:W-:-:S02]  /*0f30*/  IMAD.MOV.U32 R30, RZ, RZ, 0x20fd8164 ;  /* 0x20fd8164ff1e7424 */ /* 0x000fc400078e00ff */
        /* <DEDUP_REMOVED lines=18> */
[----:B------:R-:W-:-:S06]  /*1060*/  FSEL R11, R13, R11, !P0 ;  /* 0x0000000b0d0b7208 */ /* 0x000fcc0004000000 */
[----:B------:R-:W-:-:S08]  /*1070*/  DMUL R24, R24, R10 ;  /* 0x0000000a18187228 */ /* 0x000fd00000000000 */
[----:B------:R-:W-:-:S11]  /*1080*/  DFMA R8, R24, UR6, R8 ;  /* 0x0000000618087c2b */ /* 0x000fd60008000008 */
.L_x_54:
[----:B------:R-:W-:Y:S05]  /*1090*/  BSYNC.RECONVERGENT B1 ;  /* 0x0000000000017941 */ /* 0x000fea0003800200 */
.L_x_53:
[----:B------:R-:W-:-:S05]  /*10a0*/  IMAD.IADD R3, R0, 0x1, R3 ;  /* 0x0000000100037824 */ /* 0x000fca00078e0203 */
[----:B------:R-:W-:-:S13]  /*10b0*/  ISETP.GE.AND P0, PT, R3, UR12, PT ;  /* 0x0000000c03007c0c */ /* 0x000fda000bf06270 */
[----:B------:R-:W-:Y:S05]  /*10c0*/  @!P0 BRA `(.L_x_59) ;  /* 0xfffffff0001c8947 */ /* 0x000fea000383ffff */
.L_x_48:
[----:B------:R-:W-:Y:S05]  /*10d0*/  BSYNC.RECONVERGENT B0 ;  /* 0x0000000000007941 */ /* 0x000fea0003800200 */
.L_x_47:
[----:B------:R-:W0:Y:S02]  /*10e0*/  LDC.64 R2, c[0x0][0x398] ;  /* 0x0000e600ff027b82 */ /* 0x000e240000000a00 */
[----:B0-----:R-:W-:Y:S01]  /*10f0*/  REDG.E.ADD.F64.RN.STRONG.GPU desc[UR4][R2.64], R8 ;  /* 0x00000008020079a6 */ /* 0x001fe2000c12ff04 */
[----:B------:R-:W-:Y:S05]  /*1100*/  EXIT ;  /* 0x000000000000794d */ /* 0x000fea0003800000 */
        .type           $_Z18unrolledRiemannSumIdXadL_Z11sin_exp_gpuIdET_S1_EEEvS1_S1_iPS1_$__internal_trig_reduction_slowpathd,@function
        .size           $_Z18unrolledRiemannSumIdXadL_Z11sin_exp_gpuIdET_S1_EEEvS1_S1_iPS1_$__internal_trig_reduction_slowpathd,(.L_x_69 - $_Z18unrolledRiemannSumIdXadL_Z11sin_exp_gpuIdET_S1_EEEvS1_S1_iPS1_$__internal_trig_reduction_slowpathd)
$_Z18unrolledRiemannSumIdXadL_Z11sin_exp_gpuIdET_S1_EEEvS1_S1_iPS1_$__internal_trig_reduction_slowpathd:
        /* <DEDUP_REMOVED lines=24> */
.L_x_64:
        /* <DEDUP_REMOVED lines=29> */
.L_x_63:
[----:B------:R-:W-:-:S07]  /*1460*/  IMAD.MOV.U32 R29, RZ, RZ, R15 ;  /* 0x000000ffff1d7224 */ /* 0x000fce00078e000f */
.L_x_62:
[----:B------:R-:W-:Y:S05]  /*1470*/  BSYNC.RECONVERGENT B3 ;  /* 0x0000000000037941 */ /* 0x000fea0003800200 */
.L_x_61:
        /* <DEDUP_REMOVED lines=60> */
.L_x_66:
[----:B------:R-:W-:Y:S05]  /*1840*/  BSYNC.RECONVERGENT B3 ;  /* 0x0000000000037941 */ /* 0x000fea0003800200 */
.L_x_65:
[----:B------:R-:W-:Y:S01]  /*1850*/  IMAD.WIDE.U32 R20, R17, 0x2168c235, RZ ;  /* 0x2168c23511147825 */ /* 0x000fe200078e00ff */
[----:B------:R-:W-:-:S03]  /*1860*/  SHF.R.U32.HI R15, RZ, 0x1e, R15 ;  /* 0x0000001eff0f7819 */ /* 0x000fc6000001160f */
[----:B------:R-:W-:Y:S01]  /*1870*/  IMAD.MOV.U32 R18, RZ, RZ, R21 ;  /* 0x000000ffff127224 */ /* 0x000fe200078e0015 */
[----:B------:R-:W-:Y:S01]  /*1880*/  IADD3 RZ, P1, PT, R20, R20, RZ ;  /* 0x0000001414ff7210 */ /* 0x000fe20007f3e0ff */
[----:B------:R-:W-:Y:S01]  /*1890*/  IMAD.MOV.U32 R19, RZ, RZ, RZ ;  /* 0x000000ffff137224 */ /* 0x000fe200078e00ff */
[----:B------:R-:W-:Y:S01]  /*18a0*/  LEA.HI R14, R14, R15, RZ, 0x1 ;  /* 0x0000000f0e0e7211 */ /* 0x000fe200078f08ff */
        /* <DEDUP_REMOVED lines=19> */
[----:B------:R-:W-:-:S02]  /*19e0*/  @!P0 LOP3.LUT R12, R12, 0x80000000, RZ, 0x3c, !PT ;  /* 0x800000000c0c8812 */ /* 0x000fc400078e3cff */
[----:B------:R-:W-:Y:S01]  /*19f0*/  SHF.R.U64 R17, R17, 0xa, R18 ;  /* 0x0000000a11117819 */ /* 0x000fe20000001212 */
[----:B------:R-:W-:-:S03]  /*1a00*/  IMAD.SHL.U32 R13, R13, 0x100000, RZ ;  /* 0x001000000d0d7824 */ /* 0x000fc600078e00ff */
[----:B------:R-:W-:-:S03]  /*1a10*/  IADD3 R17, P2, PT, R17, 0x1, RZ ;  /* 0x0000000111117810 */ /* 0x000fc60007f5e0ff */
[----:B------:R-:W-:Y:S01]  /*1a20*/  @P1 IMAD.MOV R14, RZ, RZ, -R14 ;  /* 0x000000ffff0e1224 */ /* 0x000fe200078e0a0e */
[----:B------:R-:W-:-:S04]  /*1a30*/  LEA.HI.X R18, R18, RZ, RZ, 0x16, P2 ;  /* 0x000000ff12127211 */ /* 0x000fc800010fb4ff */
[--C-:B------:R-:W-:Y:S02]  /*1a40*/  SHF.R.U64 R16, R17, 0x1, R18.reuse ;  /* 0x0000000111107819 */ /* 0x100fe40000001212 */
[----:B------:R-:W-:Y:S02]  /*1a50*/  SHF.R.U32.HI R18, RZ, 0x1, R18 ;  /* 0x00000001ff127819 */ /* 0x000fe40000011612 */
[----:B------:R-:W-:-:S04]  /*1a60*/  IADD3 R16, P2, P3, RZ, RZ, R16 ;  /* 0x000000ffff107210 */ /* 0x000fc80007b5e010 */
[----:B------:R-:W-:-:S04]  /*1a70*/  IADD3.X R13, PT, PT, R13, 0x3fe00000, R18, P2, P3 ;  /* 0x3fe000000d0d7810 */ /* 0x000fc800017e6412 */
[----:B------:R-:W-:-:S07]  /*1a80*/  LOP3.LUT R17, R13, R12, RZ, 0xfc, !PT ;  /* 0x0000000c0d117212 */ /* 0x000fce00078efcff */
.L_x_60:
[----:B------:R-:W-:Y:S02]  /*1a90*/  IMAD.MOV.U32 R12, RZ, RZ, R2 ;  /* 0x000000ffff0c7224 */ /* 0x000fe400078e0002 */
[----:B------:R-:W-:-:S04]  /*1aa0*/  IMAD.MOV.U32 R13, RZ, RZ, 0x0 ;  /* 0x00000000ff0d7424 */ /* 0x000fc800078e00ff */
[----:B------:R-:W-:Y:S05]  /*1ab0*/  RET.REL.NODEC R12 `(_Z18unrolledRiemannSumIdXadL_Z11sin_exp_gpuIdET_S1_EEEvS1_S1_iPS1_) ;  /* 0xffffffe40c507950 */ /* 0x000fea0003c3ffff */
.L_x_67:
        /* <DEDUP_REMOVED lines=12> */
.L_x_69:


//--------------------- .nv.global.init           --------------------------
	.section	.nv.global.init,"aw",@progbits
	.align	16
.nv.global.init:
	.type		__cudart_sin_cos_coeffs,@object
	.size		__cudart_sin_cos_coeffs,(__cudart_i2opi_d - __cudart_sin_cos_coeffs)
__cudart_sin_cos_coeffs:
        /*0000*/ 	.byte	0x46, 0xd2, 0xb0, 0x2c, 0xf1, 0xe5, 0x5a, 0xbe, 0x92, 0xe3, 0xac, 0x69, 0xe3, 0x1d, 0xc7, 0x3e
        /*0010*/ 	.byte	0xa1, 0x62, 0xdb, 0x19, 0xa0, 0x01, 0x2a, 0xbf, 0x18, 0x08, 0x11, 0x11, 0x11, 0x11, 0x81, 0x3f
        /*0020*/ 	.byte	0x54, 0x55, 0x55, 0x55, 0x55, 0x55, 0xc5, 0xbf, 0x00, 0x00, 0x00, 0x00, 0x00, 0x00, 0x00, 0x00
        /*0030*/ 	.byte	0x00, 0x00, 0x00, 0x00, 0x00, 0x00, 0x00, 0x00, 0x64, 0x81, 0xfd, 0x20, 0x83, 0xff, 0xa8, 0xbd
        /*0040*/ 	.byte	0x28, 0x85, 0xef, 0xc1, 0xa7, 0xee, 0x21, 0x3e, 0xd9, 0xe6, 0x06, 0x8e, 0x4f, 0x7e, 0x92, 0xbe
        /*0050*/ 	.byte	0xe9, 0xbc, 0xdd, 0x19, 0xa0, 0x01, 0xfa, 0x3e, 0x47, 0x5d, 0xc1, 0x16, 0x6c, 0xc1, 0x56, 0xbf
        /*0060*/ 	.byte	0x51, 0x55, 0x55, 0x55, 0x55, 0x55, 0xa5, 0x3f, 0x00, 0x00, 0x00, 0x00, 0x00, 0x00, 0xe0, 0xbf
        /*0070*/ 	.byte	0x00, 0x00, 0x00, 0x00, 0x00, 0x00, 0xf0, 0x3f, 0x00, 0x00, 0x00, 0x00, 0x00, 0x00, 0x00, 0x00
	.type		__cudart_i2opi_d,@object
	.size		__cudart_i2opi_d,(.L_0 - __cudart_i2opi_d)
__cudart_i2opi_d:
        /* <DEDUP_REMOVED lines=9> */
.L_0:


//--------------------- .nv.shared.reserved.0     --------------------------
	.section	.nv.shared.reserved.0,"aw",@nobits
	.weak		__nv_reservedSMEM_offset_0_alias
	.size		__nv_reservedSMEM_offset_0_alias, 0, 64
	.other		__nv_reservedSMEM_offset_0_alias,@"STO_CUDA_RESERVED_SHARED STV_DEFAULT"
__nv_reservedSMEM_offset_0_alias:
	.zero		0
	.zero		64


//--------------------- .nv.constant0._Z18unrolledRiemannSumIdXadL_Z21logarithm_sin_exp_gpuIdET_S1_EEEvS1_S1_iPS1_ --------------------------
	.section	.nv.constant0._Z18unrolledRiemannSumIdXadL_Z21logarithm_sin_exp_gpuIdET_S1_EEEvS1_S1_iPS1_,"a",@progbits
	.sectionflags	@""
	.align	4
.nv.constant0._Z18unrolledRiemannSumIdXadL_Z21logarithm_sin_exp_gpuIdET_S1_EEEvS1_S1_iPS1_:
	.zero		928


//--------------------- .nv.constant0._Z18unrolledRiemannSumIdXadL_Z17logarithm_exp_gpuIdET_S1_EEEvS1_S1_iPS1_ --------------------------
	.section	.nv.constant0._Z18unrolledRiemannSumIdXadL_Z17logarithm_exp_gpuIdET_S1_EEEvS1_S1_iPS1_,"a",@progbits
	.sectionflags	@""
	.align	4
.nv.constant0._Z18unrolledRiemannSumIdXadL_Z17logarithm_exp_gpuIdET_S1_EEEvS1_S1_iPS1_:
	.zero		928


//--------------------- .nv.constant0._Z18unrolledRiemannSumIdXadL_Z10square_gpuIdET_S1_EEEvS1_S1_iPS1_ --------------------------
	.section	.nv.constant0._Z18unrolledRiemannSumIdXadL_Z10square_gpuIdET_S1_EEEvS1_S1_iPS1_,"a",@progbits
	.sectionflags	@""
	.align	4
.nv.constant0._Z18unrolledRiemannSumIdXadL_Z10square_gpuIdET_S1_EEEvS1_S1_iPS1_:
	.zero		928


//--------------------- .nv.constant0._Z18unrolledRiemannSumIdXadL_Z11sin_exp_gpuIdET_S1_EEEvS1_S1_iPS1_ --------------------------
	.section	.nv.constant0._Z18unrolledRiemannSumIdXadL_Z11sin_exp_gpuIdET_S1_EEEvS1_S1_iPS1_,"a",@progbits
	.sectionflags	@""
	.align	4
.nv.constant0._Z18unrolledRiemannSumIdXadL_Z11sin_exp_gpuIdET_S1_EEEvS1_S1_iPS1_:
	.zero		928


//--------------------- SYMBOLS --------------------------

	.type		.nv.reservedSmem.offset0,@object
	.size		.nv.reservedSmem.offset0,0x4
